	.target	sm_100a

	.elftype	@"ET_EXEC"


//--------------------- .note.nv.tkinfo           --------------------------
	.section	.note.nv.tkinfo,"",@"SHT_NOTE"
	.sectionflags	@"SHF_NOTE_NV_TKINFO"
	.tkinfo
        /*0018*/ 	.word	0x00000002
        /*0030*/ 	.string	""
        /*0030*/ 	.string	"ptxas"
        /*0030*/ 	.string	"Cuda compilation tools, release 13.0, V13.0.88"
        /*0030*/ 	.string	"Build cuda_13.0.r13.0/compiler.36424714_0"
        /*0030*/ 	.string	"-arch sm_100a -m 64 "



//--------------------- .note.nv.cuinfo           --------------------------
	.section	.note.nv.cuinfo,"",@"SHT_NOTE"
	.sectionflags	@"SHF_NOTE_NV_CUINFO"
        /*0018*/ 	.short	0x0002
        /*001a*/ 	.short	0x0064
        /*001c*/ 	.short	0x0082
	.zero		2


//--------------------- .nv.info                  --------------------------
	.section	.nv.info,"",@"SHT_CUDA_INFO"
	.align	4


	//----- nvinfo : EIATTR_REGCOUNT
	.align		4
        /*0000*/ 	.byte	0x04, 0x2f
        /*0002*/ 	.short	(.L_19 - .L_18)
	.align		4
.L_18:
        /*0004*/ 	.word	index@(_ZN7cutlass13device_kernelINS_4gemm6kernel13GemmUniversalIN4cute5tupleIJiiiiEEENS1_10collective13CollectiveMmaINS1_35MainloopSm100TmaUmmaWarpSpecializedILi8ELi2ELi4ENS5_IJNS4_1CILi4EEENSA_ILi2EEENSA_ILi1EEEEEEEENS5_IJNSA_ILi256EEENSA_ILi128EEESH_EEENS_12float_e5m2_tENS5_IJlSD_lEEESJ_SK_NS4_8TiledMMAINS4_8MMA_AtomIJNS4_10MMA_TraitsINS4_25SM100_MMA_F8F6F4_2x1SM_SSEJSJ_SJ_fSG_SH_NS4_17integral_constantINS4_4UMMA5MajorELSR_0EEESS_NSP_INSQ_7ScaleInELST_0EEESU_EEEEEENS4_6LayoutINS5_IJSD_SD_SD_EEENS5_IJNSA_ILi0EEESZ_SZ_EEEEENS5_IJNS4_10UnderscoreES12_S12_EEEEENS4_28SM100_TMA_2SM_LOAD_MULTICASTENS4_14ComposedLayoutINS4_7SwizzleILi3ELi4ELi3EEENS4_18smem_ptr_flag_bitsILi8EEENSX_INS5_IJNSA_ILi8EEESH_EEENS5_IJSH_SD_EEEEEEEvNS4_8identityES15_S1F_vS1G_EENS_8epilogue10collective18CollectiveEpilogueINS1I_23Sm100TmaWarpSpecializedILi2ELi2ELi64ELb0ELb0EEEJNS5_IJSH_SH_SH_EEENS5_IJNSX_ISH_SD_EENSX_INSA_ILi64EEESD_EEEEESJ_SK_SJ_SK_NS1I_6fusion15FusionCallbacksIS1M_NS1S_17LinearCombinationISJ_fSJ_fLNS_15FloatRoundStyleE2EEES1N_S1R_JEEENS4_5SM1004TMEM4LOAD26SM100_TMEM_LOAD_32dp32b64xENS4_13SM90_TMA_LOADENS16_INS17_ILi2ELi4ELi3EEES1A_NSX_INS5_IJS1B_S1P_EEENS5_IJS1P_SD_EEEEEEENS4_39AutoVectorizingCopyWithAssumedAlignmentILi128EEENS4_14SM90_TMA_STOREES27_S29_S29_EEEvvEEEEvNT_6ParamsE)
        /*0008*/ 	.word	0x000000d0


	//----- nvinfo : EIATTR_FRAME_SIZE
	.align		4
.L_19:
        /*000c*/ 	.byte	0x04, 0x11
        /*000e*/ 	.short	(.L_21 - .L_20)
	.align		4
.L_20:
        /*0010*/ 	.word	index@($__internal_2_$__cuda_sm10x_tcgen05_guardrail_trap_unallocated_columns_being_dealloced)
        /*0014*/ 	.word	0x00000000


	//----- nvinfo : EIATTR_FRAME_SIZE
	.align		4
.L_21:
        /*0018*/ 	.byte	0x04, 0x11
        /*001a*/ 	.short	(.L_23 - .L_22)
	.align		4
.L_22:
        /*001c*/ 	.word	index@($__internal_1_$__cuda_sm10x_tcgen05_guardrail_trap_phase_invalid_during_alloc)
        /*0020*/ 	.word	0x00000000


	//----- nvinfo : EIATTR_FRAME_SIZE
	.align		4
.L_23:
        /*0024*/ 	.byte	0x04, 0x11
        /*0026*/ 	.short	(.L_25 - .L_24)
	.align		4
.L_24:
        /*0028*/ 	.word	index@($__internal_0_$__cuda_sm10x_tcgen05_guardrail_trap_col_being_dealloced_not_returned_by_alloc)
        /*002c*/ 	.word	0x00000000


	//----- nvinfo : EIATTR_FRAME_SIZE
	.align		4
.L_25:
        /*0030*/ 	.byte	0x04, 0x11
        /*0032*/ 	.short	(.L_27 - .L_26)
	.align		4
.L_26:
        /*0034*/ 	.word	index@(_ZN7cutlass13device_kernelINS_4gemm6kernel13GemmUniversalIN4cute5tupleIJiiiiEEENS1_10collective13CollectiveMmaINS1_35MainloopSm100TmaUmmaWarpSpecializedILi8ELi2ELi4ENS5_IJNS4_1CILi4EEENSA_ILi2EEENSA_ILi1EEEEEEEENS5_IJNSA_ILi256EEENSA_ILi128EEESH_EEENS_12float_e5m2_tENS5_IJlSD_lEEESJ_SK_NS4_8TiledMMAINS4_8MMA_AtomIJNS4_10MMA_TraitsINS4_25SM100_MMA_F8F6F4_2x1SM_SSEJSJ_SJ_fSG_SH_NS4_17integral_constantINS4_4UMMA5MajorELSR_0EEESS_NSP_INSQ_7ScaleInELST_0EEESU_EEEEEENS4_6LayoutINS5_IJSD_SD_SD_EEENS5_IJNSA_ILi0EEESZ_SZ_EEEEENS5_IJNS4_10UnderscoreES12_S12_EEEEENS4_28SM100_TMA_2SM_LOAD_MULTICASTENS4_14ComposedLayoutINS4_7SwizzleILi3ELi4ELi3EEENS4_18smem_ptr_flag_bitsILi8EEENSX_INS5_IJNSA_ILi8EEESH_EEENS5_IJSH_SD_EEEEEEEvNS4_8identityES15_S1F_vS1G_EENS_8epilogue10collective18CollectiveEpilogueINS1I_23Sm100TmaWarpSpecializedILi2ELi2ELi64ELb0ELb0EEEJNS5_IJSH_SH_SH_EEENS5_IJNSX_ISH_SD_EENSX_INSA_ILi64EEESD_EEEEESJ_SK_SJ_SK_NS1I_6fusion15FusionCallbacksIS1M_NS1S_17LinearCombinationISJ_fSJ_fLNS_15FloatRoundStyleE2EEES1N_S1R_JEEENS4_5SM1004TMEM4LOAD26SM100_TMEM_LOAD_32dp32b64xENS4_13SM90_TMA_LOADENS16_INS17_ILi2ELi4ELi3EEES1A_NSX_INS5_IJS1B_S1P_EEENS5_IJS1P_SD_EEEEEEENS4_39AutoVectorizingCopyWithAssumedAlignmentILi128EEENS4_14SM90_TMA_STOREES27_S29_S29_EEEvvEEEEvNT_6ParamsE)
        /*0038*/ 	.word	0x00000000


	//----- nvinfo : EIATTR_MIN_STACK_SIZE
	.align		4
.L_27:
        /*003c*/ 	.byte	0x04, 0x12
        /*003e*/ 	.short	(.L_29 - .L_28)
	.align		4
.L_28:
        /*0040*/ 	.word	index@(_ZN7cutlass13device_kernelINS_4gemm6kernel13GemmUniversalIN4cute5tupleIJiiiiEEENS1_10collective13CollectiveMmaINS1_35MainloopSm100TmaUmmaWarpSpecializedILi8ELi2ELi4ENS5_IJNS4_1CILi4EEENSA_ILi2EEENSA_ILi1EEEEEEEENS5_IJNSA_ILi256EEENSA_ILi128EEESH_EEENS_12float_e5m2_tENS5_IJlSD_lEEESJ_SK_NS4_8TiledMMAINS4_8MMA_AtomIJNS4_10MMA_TraitsINS4_25SM100_MMA_F8F6F4_2x1SM_SSEJSJ_SJ_fSG_SH_NS4_17integral_constantINS4_4UMMA5MajorELSR_0EEESS_NSP_INSQ_7ScaleInELST_0EEESU_EEEEEENS4_6LayoutINS5_IJSD_SD_SD_EEENS5_IJNSA_ILi0EEESZ_SZ_EEEEENS5_IJNS4_10UnderscoreES12_S12_EEEEENS4_28SM100_TMA_2SM_LOAD_MULTICASTENS4_14ComposedLayoutINS4_7SwizzleILi3ELi4ELi3EEENS4_18smem_ptr_flag_bitsILi8EEENSX_INS5_IJNSA_ILi8EEESH_EEENS5_IJSH_SD_EEEEEEEvNS4_8identityES15_S1F_vS1G_EENS_8epilogue10collective18CollectiveEpilogueINS1I_23Sm100TmaWarpSpecializedILi2ELi2ELi64ELb0ELb0EEEJNS5_IJSH_SH_SH_EEENS5_IJNSX_ISH_SD_EENSX_INSA_ILi64EEESD_EEEEESJ_SK_SJ_SK_NS1I_6fusion15FusionCallbacksIS1M_NS1S_17LinearCombinationISJ_fSJ_fLNS_15FloatRoundStyleE2EEES1N_S1R_JEEENS4_5SM1004TMEM4LOAD26SM100_TMEM_LOAD_32dp32b64xENS4_13SM90_TMA_LOADENS16_INS17_ILi2ELi4ELi3EEES1A_NSX_INS5_IJS1B_S1P_EEENS5_IJS1P_SD_EEEEEEENS4_39AutoVectorizingCopyWithAssumedAlignmentILi128EEENS4_14SM90_TMA_STOREES27_S29_S29_EEEvvEEEEvNT_6ParamsE)
        /*0044*/ 	.word	0x00000000
.L_29:


//--------------------- .nv.compat                --------------------------
	.section	.nv.compat,"",@"SHT_CUDA_COMPAT_INFO"
	.align	4
        /*0000*/ 	.byte	0x02, 0x09, 0x01, 0x00, 0x02, 0x02, 0x02, 0x00, 0x02, 0x05, 0x05, 0x00, 0x03, 0x07, 0x01, 0x01
        /*0010*/ 	.byte	0x02, 0x03, 0x01, 0x00, 0x02, 0x06, 0x01, 0x00, 0x04, 0x0b, 0x08, 0x00, 0x09, 0x00, 0x00, 0x00
        /*0020*/ 	.byte	0x00, 0x00, 0x00, 0x00


//--------------------- .nv.info._ZN7cutlass13device_kernelINS_4gemm6kernel13GemmUniversalIN4cute5tupleIJiiiiEEENS1_10collective13CollectiveMmaINS1_35MainloopSm100TmaUmmaWarpSpecializedILi8ELi2ELi4ENS5_IJNS4_1CILi4EEENSA_ILi2EEENSA_ILi1EEEEEEEENS5_IJNSA_ILi256EEENSA_ILi128EEESH_EEENS_12float_e5m2_tENS5_IJlSD_lEEESJ_SK_NS4_8TiledMMAINS4_8MMA_AtomIJNS4_10MMA_TraitsINS4_25SM100_MMA_F8F6F4_2x1SM_SSEJSJ_SJ_fSG_SH_NS4_17integral_constantINS4_4UMMA5MajorELSR_0EEESS_NSP_INSQ_7ScaleInELST_0EEESU_EEEEEENS4_6LayoutINS5_IJSD_SD_SD_EEENS5_IJNSA_ILi0EEESZ_SZ_EEEEENS5_IJNS4_10UnderscoreES12_S12_EEEEENS4_28SM100_TMA_2SM_LOAD_MULTICASTENS4_14ComposedLayoutINS4_7SwizzleILi3ELi4ELi3EEENS4_18smem_ptr_flag_bitsILi8EEENSX_INS5_IJNSA_ILi8EEESH_EEENS5_IJSH_SD_EEEEEEEvNS4_8identityES15_S1F_vS1G_EENS_8epilogue10collective18CollectiveEpilogueINS1I_23Sm100TmaWarpSpecializedILi2ELi2ELi64ELb0ELb0EEEJNS5_IJSH_SH_SH_EEENS5_IJNSX_ISH_SD_EENSX_INSA_ILi64EEESD_EEEEESJ_SK_SJ_SK_NS1I_6fusion15FusionCallbacksIS1M_NS1S_17LinearCombinationISJ_fSJ_fLNS_15FloatRoundStyleE2EEES1N_S1R_JEEENS4_5SM1004TMEM4LOAD26SM100_TMEM_LOAD_32dp32b64xENS4_13SM90_TMA_LOADENS16_INS17_ILi2ELi4ELi3EEES1A_NSX_INS5_IJS1B_S1P_EEENS5_IJS1P_SD_EEEEEEENS4_39AutoVectorizingCopyWithAssumedAlignmentILi128EEENS4_14SM90_TMA_STOREES27_S29_S29_EEEvvEEEEvNT_6ParamsE --------------------------
	.section	.nv.info._ZN7cutlass13device_kernelINS_4gemm6kernel13GemmUniversalIN4cute5tupleIJiiiiEEENS1_10collective13CollectiveMmaINS1_35MainloopSm100TmaUmmaWarpSpecializedILi8ELi2ELi4ENS5_IJNS4_1CILi4EEENSA_ILi2EEENSA_ILi1EEEEEEEENS5_IJNSA_ILi256EEENSA_ILi128EEESH_EEENS_12float_e5m2_tENS5_IJlSD_lEEESJ_SK_NS4_8TiledMMAINS4_8MMA_AtomIJNS4_10MMA_TraitsINS4_25SM100_MMA_F8F6F4_2x1SM_SSEJSJ_SJ_fSG_SH_NS4_17integral_constantINS4_4UMMA5MajorELSR_0EEESS_NSP_INSQ_7ScaleInELST_0EEESU_EEEEEENS4_6LayoutINS5_IJSD_SD_SD_EEENS5_IJNSA_ILi0EEESZ_SZ_EEEEENS5_IJNS4_10UnderscoreES12_S12_EEEEENS4_28SM100_TMA_2SM_LOAD_MULTICASTENS4_14ComposedLayoutINS4_7SwizzleILi3ELi4ELi3EEENS4_18smem_ptr_flag_bitsILi8EEENSX_INS5_IJNSA_ILi8EEESH_EEENS5_IJSH_SD_EEEEEEEvNS4_8identityES15_S1F_vS1G_EENS_8epilogue10collective18CollectiveEpilogueINS1I_23Sm100TmaWarpSpecializedILi2ELi2ELi64ELb0ELb0EEEJNS5_IJSH_SH_SH_EEENS5_IJNSX_ISH_SD_EENSX_INSA_ILi64EEESD_EEEEESJ_SK_SJ_SK_NS1I_6fusion15FusionCallbacksIS1M_NS1S_17LinearCombinationISJ_fSJ_fLNS_15FloatRoundStyleE2EEES1N_S1R_JEEENS4_5SM1004TMEM4LOAD26SM100_TMEM_LOAD_32dp32b64xENS4_13SM90_TMA_LOADENS16_INS17_ILi2ELi4ELi3EEES1A_NSX_INS5_IJS1B_S1P_EEENS5_IJS1P_SD_EEEEEEENS4_39AutoVectorizingCopyWithAssumedAlignmentILi128EEENS4_14SM90_TMA_STOREES27_S29_S29_EEEvvEEEEvNT_6ParamsE,"",@"SHT_CUDA_INFO"
	.sectionflags	@""
	.align	4


	//----- nvinfo : EIATTR_CUDA_API_VERSION
	.align		4
        /*0000*/ 	.byte	0x04, 0x37
        /*0002*/ 	.short	(.L_31 - .L_30)
.L_30:
        /*0004*/ 	.word	0x00000082


	//----- nvinfo : EIATTR_KPARAM_INFO
	.align		4
.L_31:
        /*0008*/ 	.byte	0x04, 0x17
        /*000a*/ 	.short	(.L_33 - .L_32)
.L_32:
        /*000c*/ 	.word	0x00000000
        /*0010*/ 	.short	0x0000
        /*0012*/ 	.short	0x0000
        /*0014*/ 	.byte	0x00, 0xf0, 0x01, 0x20


	//----- nvinfo : EIATTR_AT_ENTRY_FRAGMENTS
	.align		4
.L_33:
        /*0018*/ 	.byte	0x04, 0x4f
        /*001a*/ 	.short	(.L_35 - .L_34)


	//   ....[0]....
.L_34:
        /*001c*/ 	.word	0x00000007


	//----- nvinfo : EIATTR_RESERVED_SMEM_USED
	.align		4
.L_35:
        /*0020*/ 	.byte	0x01, 0x41
	.zero		2


	//----- nvinfo : EIATTR_SPARSE_MMA_MASK
	.align		4
        /*0024*/ 	.byte	0x03, 0x50
        /*0026*/ 	.short	0x0000


	//----- nvinfo : EIATTR_TCGEN05_2CTA_USED
	.align		4
        /*0028*/ 	.byte	0x01, 0x52
	.zero		2


	//----- nvinfo : EIATTR_MAXREG_COUNT
	.align		4
        /*002c*/ 	.byte	0x03, 0x1b
        /*002e*/ 	.short	0x00ff


	//----- nvinfo : EIATTR_NUM_BARRIERS
	.align		4
        /*0030*/ 	.byte	0x02, 0x4c
        /*0032*/ 	.byte	0x07
	.zero		1


	//----- nvinfo : EIATTR_EXTERNS
	.align		4
        /*0034*/ 	.byte	0x04, 0x0f
        /*0036*/ 	.short	(.L_37 - .L_36)


	//   ....[0]....
	.align		4
.L_36:
        /*0038*/ 	.word	index@(__assertfail)


	//----- nvinfo : EIATTR_MERCURY_ISA_VERSION
	.align		4
.L_37:
        /*003c*/ 	.byte	0x03, 0x5f
        /*003e*/ 	.short	0x0101


	//----- nvinfo : EIATTR_INT_WARP_WIDE_INSTR_OFFSETS
	.align		4
        /*0040*/ 	.byte	0x04, 0x31
        /*0042*/ 	.short	(.L_39 - .L_38)


	//   ....[0]....
.L_38:
        /*0044*/ 	.word	0x00000da0


	//   ....[1]....
        /*0048*/ 	.word	0x00000e40


	//   ....[2]....
        /*004c*/ 	.word	0x00004680


	//   ....[3]....
        /*0050*/ 	.word	0x000046a0


	//   ....[4]....
        /*0054*/ 	.word	0x000046d0


	//   ....[5]....
        /*0058*/ 	.word	0x00005200


	//   ....[6]....
        /*005c*/ 	.word	0x00005270


	//   ....[7]....
        /*0060*/ 	.word	0x00005340


	//   ....[8]....
        /*0064*/ 	.word	0x000053f0


	//----- nvinfo : EIATTR_COOP_GROUP_MASK_REGIDS
	.align		4
.L_39:
        /*0068*/ 	.byte	0x04, 0x29
        /*006a*/ 	.short	(.L_41 - .L_40)


	//   ....[0]....
.L_40:
        /*006c*/ 	.word	0xffffffff


	//   ....[1]....
        /*0070*/ 	.word	0xffffffff


	//   ....[2]....
        /*0074*/ 	.word	0xffffffff


	//   ....[3]....
        /*0078*/ 	.word	0xffffffff


	//   ....[4]....
        /*007c*/ 	.word	0xffffffff


	//   ....[5]....
        /*0080*/ 	.word	0xffffffff


	//   ....[6]....
        /*0084*/ 	.word	0xffffffff


	//   ....[7]....
        /*0088*/ 	.word	0xffffffff


	//   ....[8]....
        /*008c*/ 	.word	0xffffffff


	//   ....[9]....
        /*0090*/ 	.word	0xffffffff


	//   ....[10]....
        /*0094*/ 	.word	0xffffffff


	//   ....[11]....
        /*0098*/ 	.word	0xffffffff


	//   ....[12]....
        /*009c*/ 	.word	0xffffffff


	//   ....[13]....
        /*00a0*/ 	.word	0xffffffff


	//----- nvinfo : EIATTR_COOP_GROUP_INSTR_OFFSETS
	.align		4
.L_41:
        /*00a4*/ 	.byte	0x04, 0x28
        /*00a6*/ 	.short	(.L_43 - .L_42)


	//   ....[0]....
.L_42:
        /*00a8*/ 	.word	0x000000b0


	//   ....[1]....
        /*00ac*/ 	.word	0x00000510


	//   ....[2]....
        /*00b0*/ 	.word	0x00000750


	//   ....[3]....
        /*00b4*/ 	.word	0x000008a0


	//   ....[4]....
        /*00b8*/ 	.word	0x00000990


	//   ....[5]....
        /*00bc*/ 	.word	0x00000af0


	//   ....[6]....
        /*00c0*/ 	.word	0x00000c80


	//   ....[7]....
        /*00c4*/ 	.word	0x00000ec0


	//   ....[8]....
        /*00c8*/ 	.word	0x00002380


	//   ....[9]....
        /*00cc*/ 	.word	0x00003460


	//   ....[10]....
        /*00d0*/ 	.word	0x00003930


	//   ....[11]....
        /*00d4*/ 	.word	0x00003960


	//   ....[12]....
        /*00d8*/ 	.word	0x00004580


	//   ....[13]....
        /*00dc*/ 	.word	0x00004790


	//----- nvinfo : EIATTR_VRC_CTA_INIT_COUNT
	.align		4
.L_43:
        /*00e0*/ 	.byte	0x02, 0x4a
        /*00e2*/ 	.byte	0x80
	.zero		1


	//----- nvinfo : EIATTR_SYSCALL_OFFSETS
	.align		4
        /*00e4*/ 	.byte	0x04, 0x46
        /*00e6*/ 	.short	(.L_45 - .L_44)


	//   ....[0]....
.L_44:
        /*00e8*/ 	.word	0x00005ff0


	//   ....[1]....
        /*00ec*/ 	.word	0x00006130


	//   ....[2]....
        /*00f0*/ 	.word	0x00006980


	//   ....[3]....
        /*00f4*/ 	.word	0x00007f90


	//----- nvinfo : EIATTR_MBARRIER_INSTR_OFFSETS
	.align		4
.L_45:
        /*00f8*/ 	.byte	0x04, 0x39
        /*00fa*/ 	.short	(.L_47 - .L_46)


	//   ....[0]....
.L_46:
        /*00fc*/ 	.word	0x00000640
        /*0100*/ 	.word	0x000000ff
        /*0104*/ 	.word	0x00000000
        /*0108*/ 	.short	0x0100
        /*010a*/ 	.byte	0x04
	.zero		1


	//   ....[1]....
        /*010c*/ 	.word	0x00000650
        /*0110*/ 	.word	0x000000ff
        /*0114*/ 	.word	0x00000040
        /*0118*/ 	.short	0x0100
        /*011a*/ 	.byte	0x04
	.zero		1


	//   ....[2]....
        /*011c*/ 	.word	0x00000660
        /*0120*/ 	.word	0x000000ff
        /*0124*/ 	.word	0x00000008
        /*0128*/ 	.short	0x0100
        /*012a*/ 	.byte	0x04
	.zero		1


	//   ....[3]....
        /*012c*/ 	.word	0x00000670
        /*0130*/ 	.word	0x000000ff
        /*0134*/ 	.word	0x00000048
        /*0138*/ 	.short	0x0100
        /*013a*/ 	.byte	0x04
	.zero		1


	//   ....[4]....
        /*013c*/ 	.word	0x00000680
        /*0140*/ 	.word	0x000000ff
        /*0144*/ 	.word	0x00000010
        /*0148*/ 	.short	0x0100
        /*014a*/ 	.byte	0x04
	.zero		1


	//   ....[5]....
        /*014c*/ 	.word	0x00000690
        /*0150*/ 	.word	0x000000ff
        /*0154*/ 	.word	0x00000050
        /*0158*/ 	.short	0x0100
        /*015a*/ 	.byte	0x04
	.zero		1


	//   ....[6]....
        /*015c*/ 	.word	0x000006a0
        /*0160*/ 	.word	0x000000ff
        /*0164*/ 	.word	0x00000018
        /*0168*/ 	.short	0x0100
        /*016a*/ 	.byte	0x04
	.zero		1


	//   ....[7]....
        /*016c*/ 	.word	0x000006b0
        /*0170*/ 	.word	0x000000ff
        /*0174*/ 	.word	0x00000058
        /*0178*/ 	.short	0x0100
        /*017a*/ 	.byte	0x04
	.zero		1


	//   ....[8]....
        /*017c*/ 	.word	0x000006c0
        /*0180*/ 	.word	0x000000ff
        /*0184*/ 	.word	0x00000020
        /*0188*/ 	.short	0x0100
        /*018a*/ 	.byte	0x04
	.zero		1


	//   ....[9]....
        /*018c*/ 	.word	0x000006d0
        /*0190*/ 	.word	0x000000ff
        /*0194*/ 	.word	0x00000060
        /*0198*/ 	.short	0x0100
        /*019a*/ 	.byte	0x04
	.zero		1


	//   ....[10]....
        /*019c*/ 	.word	0x000006e0
        /*01a0*/ 	.word	0x000000ff
        /*01a4*/ 	.word	0x00000028
        /*01a8*/ 	.short	0x0100
        /*01aa*/ 	.byte	0x04
	.zero		1


	//   ....[11]....
        /*01ac*/ 	.word	0x000006f0
        /*01b0*/ 	.word	0x000000ff
        /*01b4*/ 	.word	0x00000068
        /*01b8*/ 	.short	0x0100
        /*01ba*/ 	.byte	0x04
	.zero		1


	//   ....[12]....
        /*01bc*/ 	.word	0x00000700
        /*01c0*/ 	.word	0x000000ff
        /*01c4*/ 	.word	0x00000030
        /*01c8*/ 	.short	0x0100
        /*01ca*/ 	.byte	0x04
	.zero		1


	//   ....[13]....
        /*01cc*/ 	.word	0x00000710
        /*01d0*/ 	.word	0x000000ff
        /*01d4*/ 	.word	0x00000070
        /*01d8*/ 	.short	0x0100
        /*01da*/ 	.byte	0x04
	.zero		1


	//   ....[14]....
        /*01dc*/ 	.word	0x00000720
        /*01e0*/ 	.word	0x000000ff
        /*01e4*/ 	.word	0x00000038
        /*01e8*/ 	.short	0x0100
        /*01ea*/ 	.byte	0x04
	.zero		1


	//   ....[15]....
        /*01ec*/ 	.word	0x00000730
        /*01f0*/ 	.word	0x000000ff
        /*01f4*/ 	.word	0x00000078
        /*01f8*/ 	.short	0x0100
        /*01fa*/ 	.byte	0x04
	.zero		1


	//   ....[16]....
        /*01fc*/ 	.word	0x00000850
        /*0200*/ 	.word	0x000000ff
        /*0204*/ 	.word	0x00000080
        /*0208*/ 	.short	0x0100
        /*020a*/ 	.byte	0x04
	.zero		1


	//   ....[17]....
        /*020c*/ 	.word	0x00000860
        /*0210*/ 	.word	0x000000ff
        /*0214*/ 	.word	0x00000090
        /*0218*/ 	.short	0x0100
        /*021a*/ 	.byte	0x04
	.zero		1


	//   ....[18]....
        /*021c*/ 	.word	0x00000870
        /*0220*/ 	.word	0x000000ff
        /*0224*/ 	.word	0x00000088
        /*0228*/ 	.short	0x0100
        /*022a*/ 	.byte	0x04
	.zero		1


	//   ....[19]....
        /*022c*/ 	.word	0x00000880
        /*0230*/ 	.word	0x000000ff
        /*0234*/ 	.word	0x00000098
        /*0238*/ 	.short	0x0100
        /*023a*/ 	.byte	0x04
	.zero		1


	//   ....[20]....
        /*023c*/ 	.word	0x00000960
        /*0240*/ 	.word	0x000000ff
        /*0244*/ 	.word	0x000000a0
        /*0248*/ 	.short	0x0100
        /*024a*/ 	.byte	0x06
	.zero		1


	//   ....[21]....
        /*024c*/ 	.word	0x00000970
        /*0250*/ 	.word	0x000000ff
        /*0254*/ 	.word	0x000000a8
        /*0258*/ 	.short	0x0100
        /*025a*/ 	.byte	0x06
	.zero		1


	//   ....[22]....
        /*025c*/ 	.word	0x00000aa0
        /*0260*/ 	.word	0x000000ff
        /*0264*/ 	.word	0x000000b0
        /*0268*/ 	.short	0x0100
        /*026a*/ 	.byte	0x06
	.zero		1


	//   ....[23]....
        /*026c*/ 	.word	0x00000ab0
        /*0270*/ 	.word	0x000000ff
        /*0274*/ 	.word	0x000000c0
        /*0278*/ 	.short	0x0100
        /*027a*/ 	.byte	0x06
	.zero		1


	//   ....[24]....
        /*027c*/ 	.word	0x00000ac0
        /*0280*/ 	.word	0x000000ff
        /*0284*/ 	.word	0x000000b8
        /*0288*/ 	.short	0x0100
        /*028a*/ 	.byte	0x06
	.zero		1


	//   ....[25]....
        /*028c*/ 	.word	0x00000ad0
        /*0290*/ 	.word	0x000000ff
        /*0294*/ 	.word	0x000000c8
        /*0298*/ 	.short	0x0100
        /*029a*/ 	.byte	0x06
	.zero		1


	//   ....[26]....
        /*029c*/ 	.word	0x00000bf0
        /*02a0*/ 	.word	0x000000ff
        /*02a4*/ 	.word	0x000000d0
        /*02a8*/ 	.short	0x0100
        /*02aa*/ 	.byte	0x04
	.zero		1


	//   ....[27]....
        /*02ac*/ 	.word	0x00000c00
        /*02b0*/ 	.word	0x000000ff
        /*02b4*/ 	.word	0x000000f0
        /*02b8*/ 	.short	0x0100
        /*02ba*/ 	.byte	0x04
	.zero		1


	//   ....[28]....
        /*02bc*/ 	.word	0x00000c10
        /*02c0*/ 	.word	0x000000ff
        /*02c4*/ 	.word	0x000000d8
        /*02c8*/ 	.short	0x0100
        /*02ca*/ 	.byte	0x04
	.zero		1


	//   ....[29]....
        /*02cc*/ 	.word	0x00000c20
        /*02d0*/ 	.word	0x000000ff
        /*02d4*/ 	.word	0x000000f8
        /*02d8*/ 	.short	0x0100
        /*02da*/ 	.byte	0x04
	.zero		1


	//   ....[30]....
        /*02dc*/ 	.word	0x00000c30
        /*02e0*/ 	.word	0x000000ff
        /*02e4*/ 	.word	0x000000e0
        /*02e8*/ 	.short	0x0100
        /*02ea*/ 	.byte	0x04
	.zero		1


	//   ....[31]....
        /*02ec*/ 	.word	0x00000c40
        /*02f0*/ 	.word	0x000000ff
        /*02f4*/ 	.word	0x00000100
        /*02f8*/ 	.short	0x0100
        /*02fa*/ 	.byte	0x04
	.zero		1


	//   ....[32]....
        /*02fc*/ 	.word	0x00000c50
        /*0300*/ 	.word	0x000000ff
        /*0304*/ 	.word	0x000000e8
        /*0308*/ 	.short	0x0100
        /*030a*/ 	.byte	0x04
	.zero		1


	//   ....[33]....
        /*030c*/ 	.word	0x00000c60
        /*0310*/ 	.word	0x000000ff
        /*0314*/ 	.word	0x00000108
        /*0318*/ 	.short	0x0100
        /*031a*/ 	.byte	0x04
	.zero		1


	//   ....[34]....
        /*031c*/ 	.word	0x00000d50
        /*0320*/ 	.word	0x000000ff
        /*0324*/ 	.word	0x00000110
        /*0328*/ 	.short	0x0100
        /*032a*/ 	.byte	0x04
	.zero		1


	//   ....[35]....
        /*032c*/ 	.word	0x00000d60
        /*0330*/ 	.word	0x000000ff
        /*0334*/ 	.word	0x00000120
        /*0338*/ 	.short	0x0100
        /*033a*/ 	.byte	0x04
	.zero		1


	//   ....[36]....
        /*033c*/ 	.word	0x00000d70
        /*0340*/ 	.word	0x000000ff
        /*0344*/ 	.word	0x00000118
        /*0348*/ 	.short	0x0100
        /*034a*/ 	.byte	0x04
	.zero		1


	//   ....[37]....
        /*034c*/ 	.word	0x00000d80
        /*0350*/ 	.word	0x000000ff
        /*0354*/ 	.word	0x00000128
        /*0358*/ 	.short	0x0100
        /*035a*/ 	.byte	0x04
	.zero		1


	//   ....[38]....
        /*035c*/ 	.word	0x00000e80
        /*0360*/ 	.word	0x000000ff
        /*0364*/ 	.word	0x00000130
        /*0368*/ 	.short	0x0100
        /*036a*/ 	.byte	0x06
	.zero		1


	//   ....[39]....
        /*036c*/ 	.word	0x00001bc0
        /*0370*/ 	.word	0x00000000
        /*0374*/ 	.word	0x00000120
        /*0378*/ 	.short	0x010a
        /*037a*/ 	.byte	0xff
	.zero		1


	//   ....[40]....
        /*037c*/ 	.word	0x00001be0
        /*0380*/ 	.word	0x00000000
        /*0384*/ 	.word	0x00000110
        /*0388*/ 	.short	0x0101
        /*038a*/ 	.byte	0xff
	.zero		1


	//   ....[41]....
        /*038c*/ 	.word	0x00001c90
        /*0390*/ 	.word	0x000000ff
        /*0394*/ 	.word	0x00000040
        /*0398*/ 	.short	0x010a
        /*039a*/ 	.byte	0x04
	.zero		1


	//   ....[42]....
        /*039c*/ 	.word	0x00001d60
        /*03a0*/ 	.word	0x000000ff
        /*03a4*/ 	.word	0x00000040
        /*03a8*/ 	.short	0x010a
        /*03aa*/ 	.byte	0x21
	.zero		1


	//   ....[43]....
        /*03ac*/ 	.word	0x00001f10
        /*03b0*/ 	.word	0x000000ff
        /*03b4*/ 	.word	0x00000040
        /*03b8*/ 	.short	0x010a
        /*03ba*/ 	.byte	0x05
	.zero		1


	//   ....[44]....
        /*03bc*/ 	.word	0x00002030
        /*03c0*/ 	.word	0x000000ff
        /*03c4*/ 	.word	0x000000a8
        /*03c8*/ 	.short	0x0101
        /*03ca*/ 	.byte	0x0d
	.zero		1


	//   ....[45]....
        /*03cc*/ 	.word	0x00002050
        /*03d0*/ 	.word	0x000000ff
        /*03d4*/ 	.word	0x00000040
        /*03d8*/ 	.short	0x010a
        /*03da*/ 	.byte	0x04
	.zero		1


	//   ....[46]....
        /*03dc*/ 	.word	0x000020d0
        /*03e0*/ 	.word	0x000000ff
        /*03e4*/ 	.word	0x00000040
        /*03e8*/ 	.short	0x010a
        /*03ea*/ 	.byte	0x11
	.zero		1


	//   ....[47]....
        /*03ec*/ 	.word	0x00002260
        /*03f0*/ 	.word	0x000000ff
        /*03f4*/ 	.word	0x00000040
        /*03f8*/ 	.short	0x010a
        /*03fa*/ 	.byte	0x05
	.zero		1


	//   ....[48]....
        /*03fc*/ 	.word	0x000023b0
        /*0400*/ 	.word	0x00000003
        /*0404*/ 	.word	0x000000b0
        /*0408*/ 	.short	0x010a
        /*040a*/ 	.byte	0xff
	.zero		1


	//   ....[49]....
        /*040c*/ 	.word	0x00002500
        /*0410*/ 	.word	0x00000000
        /*0414*/ 	.word	0x00000000
        /*0418*/ 	.short	0x0101
        /*041a*/ 	.byte	0xff
	.zero		1


	//   ....[50]....
        /*041c*/ 	.word	0x00002aa0
        /*0420*/ 	.word	0x000000ff
        /*0424*/ 	.word	0x00000000
        /*0428*/ 	.short	0x010a
        /*042a*/ 	.byte	0x04
	.zero		1


	//   ....[51]....
        /*042c*/ 	.word	0x00002b30
        /*0430*/ 	.word	0x000000ff
        /*0434*/ 	.word	0x00000000
        /*0438*/ 	.short	0x010a
        /*043a*/ 	.byte	0x05
	.zero		1


	//   ....[52]....
        /*043c*/ 	.word	0x00002bc0
        /*0440*/ 	.word	0x000000ff
        /*0444*/ 	.word	0x00000000
        /*0448*/ 	.short	0x010a
        /*044a*/ 	.byte	0x05
	.zero		1


	//   ....[53]....
        /*044c*/ 	.word	0x00002c50
        /*0450*/ 	.word	0x000000ff
        /*0454*/ 	.word	0x00000000
        /*0458*/ 	.short	0x010a
        /*045a*/ 	.byte	0x05
	.zero		1


	//   ....[54]....
        /*045c*/ 	.word	0x00002ce0
        /*0460*/ 	.word	0x000000ff
        /*0464*/ 	.word	0x00000000
        /*0468*/ 	.short	0x010a
        /*046a*/ 	.byte	0x05
	.zero		1


	//   ....[55]....
        /*046c*/ 	.word	0x00002d70
        /*0470*/ 	.word	0x000000ff
        /*0474*/ 	.word	0x00000000
        /*0478*/ 	.short	0x010a
        /*047a*/ 	.byte	0x05
	.zero		1


	//   ....[56]....
        /*047c*/ 	.word	0x00002e00
        /*0480*/ 	.word	0x000000ff
        /*0484*/ 	.word	0x00000000
        /*0488*/ 	.short	0x010a
        /*048a*/ 	.byte	0x05
	.zero		1


	//   ....[57]....
        /*048c*/ 	.word	0x00002ea0
        /*0490*/ 	.word	0x00000000
        /*0494*/ 	.word	0x00000000
        /*0498*/ 	.short	0x010a
        /*049a*/ 	.byte	0xff
	.zero		1


	//   ....[58]....
        /*049c*/ 	.word	0x00002fc0
        /*04a0*/ 	.word	0x00000002
        /*04a4*/ 	.word	0x00000110
        /*04a8*/ 	.short	0x010a
        /*04aa*/ 	.byte	0xff
	.zero		1


	//   ....[59]....
        /*04ac*/ 	.word	0x00003020
        /*04b0*/ 	.word	0x00000004
        /*04b4*/ 	.word	0x00000000
        /*04b8*/ 	.short	0x0101
        /*04ba*/ 	.byte	0xff
	.zero		1


	//   ....[60]....
        /*04bc*/ 	.word	0x00003040
        /*04c0*/ 	.word	0x000000ff
        /*04c4*/ 	.word	0x000000c0
        /*04c8*/ 	.short	0x010a
        /*04ca*/ 	.byte	0x04
	.zero		1


	//   ....[61]....
        /*04cc*/ 	.word	0x00003160
        /*04d0*/ 	.word	0x00000002
        /*04d4*/ 	.word	0x000000b0
        /*04d8*/ 	.short	0x010a
        /*04da*/ 	.byte	0xff
	.zero		1


	//   ....[62]....
        /*04dc*/ 	.word	0x00003270
        /*04e0*/ 	.word	0x00000002
        /*04e4*/ 	.word	0x00000000
        /*04e8*/ 	.short	0x0101
        /*04ea*/ 	.byte	0xff
	.zero		1


	//   ....[63]....
        /*04ec*/ 	.word	0x00003300
        /*04f0*/ 	.word	0x000000ff
        /*04f4*/ 	.word	0x000000c0
        /*04f8*/ 	.short	0x0106
        /*04fa*/ 	.byte	0x04
	.zero		1


	//   ....[64]....
        /*04fc*/ 	.word	0x00003320
        /*0500*/ 	.word	0x000000ff
        /*0504*/ 	.word	0x000000c0
        /*0508*/ 	.short	0x010a
        /*050a*/ 	.byte	0x04
	.zero		1


	//   ....[65]....
        /*050c*/ 	.word	0x000033b0
        /*0510*/ 	.word	0x000000ff
        /*0514*/ 	.word	0x000000c0
        /*0518*/ 	.short	0x0106
        /*051a*/ 	.byte	0x07
	.zero		1


	//   ....[66]....
        /*051c*/ 	.word	0x000033f0
        /*0520*/ 	.word	0x00000000
        /*0524*/ 	.word	0x000000c0
        /*0528*/ 	.short	0x010a
        /*052a*/ 	.byte	0xff
	.zero		1


	//   ....[67]....
        /*052c*/ 	.word	0x00003630
        /*0530*/ 	.word	0x000000ff
        /*0534*/ 	.word	0x00000008
        /*0538*/ 	.short	0x010a
        /*053a*/ 	.byte	0x05
	.zero		1


	//   ....[68]....
        /*053c*/ 	.word	0x00003650
        /*0540*/ 	.word	0x000000ff
        /*0544*/ 	.word	0x00000008
        /*0548*/ 	.short	0x010a
        /*054a*/ 	.byte	0x05
	.zero		1


	//   ....[69]....
        /*054c*/ 	.word	0x000037e0
        /*0550*/ 	.word	0x000000ff
        /*0554*/ 	.word	0x00000008
        /*0558*/ 	.short	0x010a
        /*055a*/ 	.byte	0x05
	.zero		1


	//   ....[70]....
        /*055c*/ 	.word	0x00003800
        /*0560*/ 	.word	0x000000ff
        /*0564*/ 	.word	0x00000008
        /*0568*/ 	.short	0x010a
        /*056a*/ 	.byte	0x05
	.zero		1


	//   ....[71]....
        /*056c*/ 	.word	0x000038c0
        /*0570*/ 	.word	0x000000ff
        /*0574*/ 	.word	0x00000000
        /*0578*/ 	.short	0x0101
        /*057a*/ 	.byte	0x04
	.zero		1


	//   ....[72]....
        /*057c*/ 	.word	0x00003c00
        /*0580*/ 	.word	0x00000000
        /*0584*/ 	.word	0x000000b0
        /*0588*/ 	.short	0x010a
        /*058a*/ 	.byte	0xff
	.zero		1


	//   ....[73]....
        /*058c*/ 	.word	0x00003cc0
        /*0590*/ 	.word	0x00000000
        /*0594*/ 	.word	0x00000000
        /*0598*/ 	.short	0x0101
        /*059a*/ 	.byte	0xff
	.zero		1


	//   ....[74]....
        /*059c*/ 	.word	0x00003d80
        /*05a0*/ 	.word	0x000000ff
        /*05a4*/ 	.word	0x00000000
        /*05a8*/ 	.short	0x010a
        /*05aa*/ 	.byte	0x04
	.zero		1


	//   ....[75]....
        /*05ac*/ 	.word	0x00003d90
        /*05b0*/ 	.word	0x000000ff
        /*05b4*/ 	.word	0x000000f0
        /*05b8*/ 	.short	0x010a
        /*05ba*/ 	.byte	0x1f
	.zero		1


	//   ....[76]....
        /*05bc*/ 	.word	0x00003e40
        /*05c0*/ 	.word	0x000000ff
        /*05c4*/ 	.word	0x00000000
        /*05c8*/ 	.short	0x010a
        /*05ca*/ 	.byte	0x05
	.zero		1


	//   ....[77]....
        /*05cc*/ 	.word	0x00003f70
        /*05d0*/ 	.word	0x000000ff
        /*05d4*/ 	.word	0x00000000
        /*05d8*/ 	.short	0x010a
        /*05da*/ 	.byte	0x04
	.zero		1


	//   ....[78]....
        /*05dc*/ 	.word	0x00004270
        /*05e0*/ 	.word	0x000000ff
        /*05e4*/ 	.word	0x00000000
        /*05e8*/ 	.short	0x010a
        /*05ea*/ 	.byte	0x04
	.zero		1


	//   ....[79]....
        /*05ec*/ 	.word	0x00004300
        /*05f0*/ 	.word	0x000000ff
        /*05f4*/ 	.word	0x00000000
        /*05f8*/ 	.short	0x010a
        /*05fa*/ 	.byte	0x05
	.zero		1


	//   ....[80]....
        /*05fc*/ 	.word	0x00004390
        /*0600*/ 	.word	0x000000ff
        /*0604*/ 	.word	0x00000000
        /*0608*/ 	.short	0x010a
        /*060a*/ 	.byte	0x05
	.zero		1


	//   ....[81]....
        /*060c*/ 	.word	0x00004430
        /*0610*/ 	.word	0x00000000
        /*0614*/ 	.word	0x00000000
        /*0618*/ 	.short	0x010a
        /*061a*/ 	.byte	0xff
	.zero		1


	//   ....[82]....
        /*061c*/ 	.word	0x00004470
        /*0620*/ 	.word	0x00000000
        /*0624*/ 	.word	0x00000000
        /*0628*/ 	.short	0x010a
        /*062a*/ 	.byte	0xff
	.zero		1


	//   ....[83]....
        /*062c*/ 	.word	0x000044e0
        /*0630*/ 	.word	0x000000ff
        /*0634*/ 	.word	0x00000000
        /*0638*/ 	.short	0x0101
        /*063a*/ 	.byte	0x04
	.zero		1


	//   ....[84]....
        /*063c*/ 	.word	0x00004520
        /*0640*/ 	.word	0x000000ff
        /*0644*/ 	.word	0x00000130
        /*0648*/ 	.short	0x010a
        /*064a*/ 	.byte	0x1a
	.zero		1


	//   ....[85]....
        /*064c*/ 	.word	0x00004570
        /*0650*/ 	.word	0x000000ff
        /*0654*/ 	.word	0x00000000
        /*0658*/ 	.short	0x0101
        /*065a*/ 	.byte	0x04
	.zero		1


	//   ....[86]....
        /*065c*/ 	.word	0x00004a00
        /*0660*/ 	.word	0x0000000c
        /*0664*/ 	.word	0x000000b0
        /*0668*/ 	.short	0x010a
        /*066a*/ 	.byte	0xff
	.zero		1


	//   ....[87]....
        /*066c*/ 	.word	0x00004b70
        /*0670*/ 	.word	0x00000000
        /*0674*/ 	.word	0x00000000
        /*0678*/ 	.short	0x0101
        /*067a*/ 	.byte	0xff
	.zero		1


	//   ....[88]....
        /*067c*/ 	.word	0x00005000
        /*0680*/ 	.word	0x000000ff
        /*0684*/ 	.word	0x000000a8
        /*0688*/ 	.short	0x010a
        /*068a*/ 	.byte	0x15
	.zero		1


	//   ....[89]....
        /*068c*/ 	.word	0x00005180
        /*0690*/ 	.word	0x000000ff
        /*0694*/ 	.word	0x00000090
        /*0698*/ 	.short	0x010a
        /*069a*/ 	.byte	0x15
	.zero		1


	//   ....[90]....
        /*069c*/ 	.word	0x000052f0
        /*06a0*/ 	.word	0x000000ff
        /*06a4*/ 	.word	0x00000080
        /*06a8*/ 	.short	0x010b
        /*06aa*/ 	.byte	0x15
	.zero		1


	//   ....[91]....
        /*06ac*/ 	.word	0x00005300
        /*06b0*/ 	.word	0x000000ff
        /*06b4*/ 	.word	0x00000000
        /*06b8*/ 	.short	0x0101
        /*06ba*/ 	.byte	0x22
	.zero		1


	//   ....[92]....
        /*06bc*/ 	.word	0x00005310
        /*06c0*/ 	.word	0x000000ff
        /*06c4*/ 	.word	0x00000098
        /*06c8*/ 	.short	0x010a
        /*06ca*/ 	.byte	0x15
	.zero		1


	//   ....[93]....
        /*06cc*/ 	.word	0x000054f0
        /*06d0*/ 	.word	0x000000ff
        /*06d4*/ 	.word	0x00000088
        /*06d8*/ 	.short	0x010b
        /*06da*/ 	.byte	0x15
	.zero		1


	//   ....[94]....
        /*06dc*/ 	.word	0x00005500
        /*06e0*/ 	.word	0x000000ff
        /*06e4*/ 	.word	0x00000000
        /*06e8*/ 	.short	0x0101
        /*06ea*/ 	.byte	0x21
	.zero		1


	//   ....[95]....
        /*06ec*/ 	.word	0x00005530
        /*06f0*/ 	.word	0x000000ff
        /*06f4*/ 	.word	0x00000090
        /*06f8*/ 	.short	0x010a
        /*06fa*/ 	.byte	0x15
	.zero		1


	//   ....[96]....
        /*06fc*/ 	.word	0x00005570
        /*0700*/ 	.word	0x00000000
        /*0704*/ 	.word	0x00000098
        /*0708*/ 	.short	0x010a
        /*070a*/ 	.byte	0xff
	.zero		1


	//   ....[97]....
        /*070c*/ 	.word	0x00005890
        /*0710*/ 	.word	0x00000003
        /*0714*/ 	.word	0x000000b0
        /*0718*/ 	.short	0x010a
        /*071a*/ 	.byte	0xff
	.zero		1


	//   ....[98]....
        /*071c*/ 	.word	0x00005a10
        /*0720*/ 	.word	0x00000000
        /*0724*/ 	.word	0x00000000
        /*0728*/ 	.short	0x0101
        /*072a*/ 	.byte	0xff
	.zero		1


	//   ....[99]....
        /*072c*/ 	.word	0x00006540
        /*0730*/ 	.word	0x00000003
        /*0734*/ 	.word	0x00000080
        /*0738*/ 	.short	0x010a
        /*073a*/ 	.byte	0xff
	.zero		1


	//   ....[100]....
        /*073c*/ 	.word	0x00006560
        /*0740*/ 	.word	0x000000a4
        /*0744*/ 	.word	0x000000d0
        /*0748*/ 	.short	0x010a
        /*074a*/ 	.byte	0xff
	.zero		1


	//   ....[101]....
        /*074c*/ 	.word	0x000066a0
        /*0750*/ 	.word	0x00000003
        /*0754*/ 	.word	0x00000080
        /*0758*/ 	.short	0x010a
        /*075a*/ 	.byte	0xff
	.zero		1


	//   ....[102]....
        /*075c*/ 	.word	0x000067f0
        /*0760*/ 	.word	0x00000000
        /*0764*/ 	.word	0x00000000
        /*0768*/ 	.short	0x0101
        /*076a*/ 	.byte	0xff
	.zero		1


	//   ....[103]....
        /*076c*/ 	.word	0x00006850
        /*0770*/ 	.word	0x000000a4
        /*0774*/ 	.word	0x000000d0
        /*0778*/ 	.short	0x010a
        /*077a*/ 	.byte	0xff
	.zero		1


	//   ....[104]....
        /*077c*/ 	.word	0x00007c00
        /*0780*/ 	.word	0x000000c8
        /*0784*/ 	.word	0x00000080
        /*0788*/ 	.short	0x010a
        /*078a*/ 	.byte	0xff
	.zero		1


	//   ....[105]....
        /*078c*/ 	.word	0x00007ce0
        /*0790*/ 	.word	0x000000c8
        /*0794*/ 	.word	0x00000080
        /*0798*/ 	.short	0x010a
        /*079a*/ 	.byte	0xff
	.zero		1


	//   ....[106]....
        /*079c*/ 	.word	0x00007e30
        /*07a0*/ 	.word	0x00000000
        /*07a4*/ 	.word	0x00000000
        /*07a8*/ 	.short	0x0101
        /*07aa*/ 	.byte	0xff
	.zero		1


	//   ....[107]....
        /*07ac*/ 	.word	0x00008240
        /*07b0*/ 	.word	0x000000a4
        /*07b4*/ 	.word	0x00000000
        /*07b8*/ 	.short	0x0101
        /*07ba*/ 	.byte	0xff
	.zero		1


	//   ....[108]....
        /*07bc*/ 	.word	0x00009290
        /*07c0*/ 	.word	0x00000000
        /*07c4*/ 	.word	0x00000120
        /*07c8*/ 	.short	0x010a
        /*07ca*/ 	.byte	0xff
	.zero		1


	//   ....[109]....
        /*07cc*/ 	.word	0x000092f0
        /*07d0*/ 	.word	0x00000000
        /*07d4*/ 	.word	0x00000040
        /*07d8*/ 	.short	0x010a
        /*07da*/ 	.byte	0xff
	.zero		1


	//   ....[110]....
        /*07dc*/ 	.word	0x00009350
        /*07e0*/ 	.word	0x00000000
        /*07e4*/ 	.word	0x00000040
        /*07e8*/ 	.short	0x010a
        /*07ea*/ 	.byte	0xff
	.zero		1


	//   ....[111]....
        /*07ec*/ 	.word	0x000093a0
        /*07f0*/ 	.word	0x00000003
        /*07f4*/ 	.word	0x000000b0
        /*07f8*/ 	.short	0x010a
        /*07fa*/ 	.byte	0xff
	.zero		1


	//   ....[112]....
        /*07fc*/ 	.word	0x00009400
        /*0800*/ 	.word	0x00000000
        /*0804*/ 	.word	0x00000000
        /*0808*/ 	.short	0x010a
        /*080a*/ 	.byte	0xff
	.zero		1


	//   ....[113]....
        /*080c*/ 	.word	0x00009460
        /*0810*/ 	.word	0x00000000
        /*0814*/ 	.word	0x00000000
        /*0818*/ 	.short	0x010a
        /*081a*/ 	.byte	0xff
	.zero		1


	//   ....[114]....
        /*081c*/ 	.word	0x000094c0
        /*0820*/ 	.word	0x00000000
        /*0824*/ 	.word	0x00000000
        /*0828*/ 	.short	0x010a
        /*082a*/ 	.byte	0xff
	.zero		1


	//   ....[115]....
        /*082c*/ 	.word	0x00009520
        /*0830*/ 	.word	0x00000000
        /*0834*/ 	.word	0x00000000
        /*0838*/ 	.short	0x010a
        /*083a*/ 	.byte	0xff
	.zero		1


	//   ....[116]....
        /*083c*/ 	.word	0x00009580
        /*0840*/ 	.word	0x00000000
        /*0844*/ 	.word	0x00000000
        /*0848*/ 	.short	0x010a
        /*084a*/ 	.byte	0xff
	.zero		1


	//   ....[117]....
        /*084c*/ 	.word	0x000095e0
        /*0850*/ 	.word	0x00000000
        /*0854*/ 	.word	0x00000000
        /*0858*/ 	.short	0x010a
        /*085a*/ 	.byte	0xff
	.zero		1


	//   ....[118]....
        /*085c*/ 	.word	0x00009640
        /*0860*/ 	.word	0x00000000
        /*0864*/ 	.word	0x00000000
        /*0868*/ 	.short	0x010a
        /*086a*/ 	.byte	0xff
	.zero		1


	//   ....[119]....
        /*086c*/ 	.word	0x00009690
        /*0870*/ 	.word	0x00000002
        /*0874*/ 	.word	0x00000110
        /*0878*/ 	.short	0x010a
        /*087a*/ 	.byte	0xff
	.zero		1


	//   ....[120]....
        /*087c*/ 	.word	0x000096f0
        /*0880*/ 	.word	0x00000002
        /*0884*/ 	.word	0x000000c0
        /*0888*/ 	.short	0x010a
        /*088a*/ 	.byte	0xff
	.zero		1


	//   ....[121]....
        /*088c*/ 	.word	0x00009740
        /*0890*/ 	.word	0x00000002
        /*0894*/ 	.word	0x000000b0
        /*0898*/ 	.short	0x010a
        /*089a*/ 	.byte	0xff
	.zero		1


	//   ....[122]....
        /*089c*/ 	.word	0x000097a0
        /*08a0*/ 	.word	0x00000000
        /*08a4*/ 	.word	0x000000c0
        /*08a8*/ 	.short	0x010a
        /*08aa*/ 	.byte	0xff
	.zero		1


	//   ....[123]....
        /*08ac*/ 	.word	0x00009800
        /*08b0*/ 	.word	0x00000000
        /*08b4*/ 	.word	0x00000008
        /*08b8*/ 	.short	0x010a
        /*08ba*/ 	.byte	0xff
	.zero		1


	//   ....[124]....
        /*08bc*/ 	.word	0x000098f0
        /*08c0*/ 	.word	0x00000000
        /*08c4*/ 	.word	0x00000008
        /*08c8*/ 	.short	0x010a
        /*08ca*/ 	.byte	0xff
	.zero		1


	//   ....[125]....
        /*08cc*/ 	.word	0x00009940
        /*08d0*/ 	.word	0x00000000
        /*08d4*/ 	.word	0x000000b0
        /*08d8*/ 	.short	0x010a
        /*08da*/ 	.byte	0xff
	.zero		1


	//   ....[126]....
        /*08dc*/ 	.word	0x000099a0
        /*08e0*/ 	.word	0x00000000
        /*08e4*/ 	.word	0x000000f0
        /*08e8*/ 	.short	0x010a
        /*08ea*/ 	.byte	0xff
	.zero		1


	//   ....[127]....
        /*08ec*/ 	.word	0x00009a00
        /*08f0*/ 	.word	0x00000000
        /*08f4*/ 	.word	0x00000000
        /*08f8*/ 	.short	0x010a
        /*08fa*/ 	.byte	0xff
	.zero		1


	//   ....[128]....
        /*08fc*/ 	.word	0x00009a60
        /*0900*/ 	.word	0x00000000
        /*0904*/ 	.word	0x00000000
        /*0908*/ 	.short	0x010a
        /*090a*/ 	.byte	0xff
	.zero		1


	//   ....[129]....
        /*090c*/ 	.word	0x00009ac0
        /*0910*/ 	.word	0x00000000
        /*0914*/ 	.word	0x00000000
        /*0918*/ 	.short	0x010a
        /*091a*/ 	.byte	0xff
	.zero		1


	//   ....[130]....
        /*091c*/ 	.word	0x00009b20
        /*0920*/ 	.word	0x00000000
        /*0924*/ 	.word	0x00000000
        /*0928*/ 	.short	0x010a
        /*092a*/ 	.byte	0xff
	.zero		1


	//   ....[131]....
        /*092c*/ 	.word	0x00009b80
        /*0930*/ 	.word	0x00000000
        /*0934*/ 	.word	0x00000130
        /*0938*/ 	.short	0x010a
        /*093a*/ 	.byte	0xff
	.zero		1


	//   ....[132]....
        /*093c*/ 	.word	0x00009bd0
        /*0940*/ 	.word	0x0000000c
        /*0944*/ 	.word	0x000000b0
        /*0948*/ 	.short	0x010a
        /*094a*/ 	.byte	0xff
	.zero		1


	//   ....[133]....
        /*094c*/ 	.word	0x00009c30
        /*0950*/ 	.word	0x00000000
        /*0954*/ 	.word	0x000000a8
        /*0958*/ 	.short	0x010a
        /*095a*/ 	.byte	0xff
	.zero		1


	//   ....[134]....
        /*095c*/ 	.word	0x00009c90
        /*0960*/ 	.word	0x00000000
        /*0964*/ 	.word	0x00000090
        /*0968*/ 	.short	0x010a
        /*096a*/ 	.byte	0xff
	.zero		1


	//   ....[135]....
        /*096c*/ 	.word	0x00009cf0
        /*0970*/ 	.word	0x00000000
        /*0974*/ 	.word	0x00000098
        /*0978*/ 	.short	0x010a
        /*097a*/ 	.byte	0xff
	.zero		1


	//   ....[136]....
        /*097c*/ 	.word	0x00009d50
        /*0980*/ 	.word	0x00000000
        /*0984*/ 	.word	0x00000090
        /*0988*/ 	.short	0x010a
        /*098a*/ 	.byte	0xff
	.zero		1


	//   ....[137]....
        /*098c*/ 	.word	0x00009da0
        /*0990*/ 	.word	0x00000003
        /*0994*/ 	.word	0x000000b0
        /*0998*/ 	.short	0x010a
        /*099a*/ 	.byte	0xff
	.zero		1


	//   ....[138]....
        /*099c*/ 	.word	0x00009df0
        /*09a0*/ 	.word	0x00000003
        /*09a4*/ 	.word	0x00000080
        /*09a8*/ 	.short	0x010a
        /*09aa*/ 	.byte	0xff
	.zero		1


	//   ....[139]....
        /*09ac*/ 	.word	0x00009e40
        /*09b0*/ 	.word	0x000000a4
        /*09b4*/ 	.word	0x000000d0
        /*09b8*/ 	.short	0x010a
        /*09ba*/ 	.byte	0xff
	.zero		1


	//   ....[140]....
        /*09bc*/ 	.word	0x00009e90
        /*09c0*/ 	.word	0x000000c8
        /*09c4*/ 	.word	0x00000080
        /*09c8*/ 	.short	0x010a
        /*09ca*/ 	.byte	0xff
	.zero		1


	//----- nvinfo : EIATTR_NUM_MBARRIERS
	.align		4
.L_47:
        /*09cc*/ 	.byte	0x03, 0x38
        /*09ce*/ 	.short	0x0027


	//----- nvinfo : EIATTR_EXIT_INSTR_OFFSETS
	.align		4
        /*09d0*/ 	.byte	0x04, 0x1c
        /*09d2*/ 	.short	(.L_49 - .L_48)


	//   ....[0]....
.L_48:
        /*09d4*/ 	.word	0x00002ed0


	//   ....[1]....
        /*09d8*/ 	.word	0x000033c0


	//   ....[2]....
        /*09dc*/ 	.word	0x00003420


	//   ....[3]....
        /*09e0*/ 	.word	0x000047a0


	//   ....[4]....
        /*09e4*/ 	.word	0x000055a0


	//   ....[5]....
        /*09e8*/ 	.word	0x000055e0


	//   ....[6]....
        /*09ec*/ 	.word	0x00009280


	//----- nvinfo : EIATTR_MAX_THREADS
	.align		4
.L_49:
        /*09f0*/ 	.byte	0x04, 0x05
        /*09f2*/ 	.short	(.L_51 - .L_50)
.L_50:
        /*09f4*/ 	.word	0x00000100
        /*09f8*/ 	.word	0x00000001
        /*09fc*/ 	.word	0x00000001


	//----- nvinfo : EIATTR_CRS_STACK_SIZE
	.align		4
.L_51:
        /*0a00*/ 	.byte	0x04, 0x1e
        /*0a02*/ 	.short	(.L_53 - .L_52)
.L_52:
        /*0a04*/ 	.word	0x00000000


	//----- nvinfo : EIATTR_CBANK_PARAM_SIZE
	.align		4
.L_53:
        /*0a08*/ 	.byte	0x03, 0x19
        /*0a0a*/ 	.short	0x0800


	//----- nvinfo : EIATTR_PARAM_CBANK
	.align		4
        /*0a0c*/ 	.byte	0x04, 0x0a
        /*0a0e*/ 	.short	(.L_55 - .L_54)
	.align		4
.L_54:
        /*0a10*/ 	.word	index@(.nv.constant0._ZN7cutlass13device_kernelINS_4gemm6kernel13GemmUniversalIN4cute5tupleIJiiiiEEENS1_10collective13CollectiveMmaINS1_35MainloopSm100TmaUmmaWarpSpecializedILi8ELi2ELi4ENS5_IJNS4_1CILi4EEENSA_ILi2EEENSA_ILi1EEEEEEEENS5_IJNSA_ILi256EEENSA_ILi128EEESH_EEENS_12float_e5m2_tENS5_IJlSD_lEEESJ_SK_NS4_8TiledMMAINS4_8MMA_AtomIJNS4_10MMA_TraitsINS4_25SM100_MMA_F8F6F4_2x1SM_SSEJSJ_SJ_fSG_SH_NS4_17integral_constantINS4_4UMMA5MajorELSR_0EEESS_NSP_INSQ_7ScaleInELST_0EEESU_EEEEEENS4_6LayoutINS5_IJSD_SD_SD_EEENS5_IJNSA_ILi0EEESZ_SZ_EEEEENS5_IJNS4_10UnderscoreES12_S12_EEEEENS4_28SM100_TMA_2SM_LOAD_MULTICASTENS4_14ComposedLayoutINS4_7SwizzleILi3ELi4ELi3EEENS4_18smem_ptr_flag_bitsILi8EEENSX_INS5_IJNSA_ILi8EEESH_EEENS5_IJSH_SD_EEEEEEEvNS4_8identityES15_S1F_vS1G_EENS_8epilogue10collective18CollectiveEpilogueINS1I_23Sm100TmaWarpSpecializedILi2ELi2ELi64ELb0ELb0EEEJNS5_IJSH_SH_SH_EEENS5_IJNSX_ISH_SD_EENSX_INSA_ILi64EEESD_EEEEESJ_SK_SJ_SK_NS1I_6fusion15FusionCallbacksIS1M_NS1S_17LinearCombinationISJ_fSJ_fLNS_15FloatRoundStyleE2EEES1N_S1R_JEEENS4_5SM1004TMEM4LOAD26SM100_TMEM_LOAD_32dp32b64xENS4_13SM90_TMA_LOADENS16_INS17_ILi2ELi4ELi3EEES1A_NSX_INS5_IJS1B_S1P_EEENS5_IJS1P_SD_EEEEEEENS4_39AutoVectorizingCopyWithAssumedAlignmentILi128EEENS4_14SM90_TMA_STOREES27_S29_S29_EEEvvEEEEvNT_6ParamsE)
        /*0a14*/ 	.short	0x0380
        /*0a16*/ 	.short	0x0800


	//----- nvinfo : EIATTR_SW_WAR
	.align		4
.L_55:
        /*0a18*/ 	.byte	0x04, 0x36
        /*0a1a*/ 	.short	(.L_57 - .L_56)
.L_56:
        /*0a1c*/ 	.word	0x00000008
.L_57:


//--------------------- .nv.callgraph             --------------------------
	.section	.nv.callgraph,"",@"SHT_CUDA_CALLGRAPH"
	.align	4
	.sectionentsize	8
	.align		4
        /*0000*/ 	.word	0x00000000
	.align		4
        /*0004*/ 	.word	0xffffffff
	.align		4
        /*0008*/ 	.word	index@(_ZN7cutlass13device_kernelINS_4gemm6kernel13GemmUniversalIN4cute5tupleIJiiiiEEENS1_10collective13CollectiveMmaINS1_35MainloopSm100TmaUmmaWarpSpecializedILi8ELi2ELi4ENS5_IJNS4_1CILi4EEENSA_ILi2EEENSA_ILi1EEEEEEEENS5_IJNSA_ILi256EEENSA_ILi128EEESH_EEENS_12float_e5m2_tENS5_IJlSD_lEEESJ_SK_NS4_8TiledMMAINS4_8MMA_AtomIJNS4_10MMA_TraitsINS4_25SM100_MMA_F8F6F4_2x1SM_SSEJSJ_SJ_fSG_SH_NS4_17integral_constantINS4_4UMMA5MajorELSR_0EEESS_NSP_INSQ_7ScaleInELST_0EEESU_EEEEEENS4_6LayoutINS5_IJSD_SD_SD_EEENS5_IJNSA_ILi0EEESZ_SZ_EEEEENS5_IJNS4_10UnderscoreES12_S12_EEEEENS4_28SM100_TMA_2SM_LOAD_MULTICASTENS4_14ComposedLayoutINS4_7SwizzleILi3ELi4ELi3EEENS4_18smem_ptr_flag_bitsILi8EEENSX_INS5_IJNSA_ILi8EEESH_EEENS5_IJSH_SD_EEEEEEEvNS4_8identityES15_S1F_vS1G_EENS_8epilogue10collective18CollectiveEpilogueINS1I_23Sm100TmaWarpSpecializedILi2ELi2ELi64ELb0ELb0EEEJNS5_IJSH_SH_SH_EEENS5_IJNSX_ISH_SD_EENSX_INSA_ILi64EEESD_EEEEESJ_SK_SJ_SK_NS1I_6fusion15FusionCallbacksIS1M_NS1S_17LinearCombinationISJ_fSJ_fLNS_15FloatRoundStyleE2EEES1N_S1R_JEEENS4_5SM1004TMEM4LOAD26SM100_TMEM_LOAD_32dp32b64xENS4_13SM90_TMA_LOADENS16_INS17_ILi2ELi4ELi3EEES1A_NSX_INS5_IJS1B_S1P_EEENS5_IJS1P_SD_EEEEEEENS4_39AutoVectorizingCopyWithAssumedAlignmentILi128EEENS4_14SM90_TMA_STOREES27_S29_S29_EEEvvEEEEvNT_6ParamsE)
	.align		4
        /*000c*/ 	.word	index@(__assertfail)
	.align		4
        /*0010*/ 	.word	0x00000000
	.align		4
        /*0014*/ 	.word	0xfffffffe
	.align		4
        /*0018*/ 	.word	0x00000000
	.align		4
        /*001c*/ 	.word	0xfffffffd
	.align		4
        /*0020*/ 	.word	0x00000000
	.align		4
        /*0024*/ 	.word	0xfffffffc


//--------------------- .nv.constant4             --------------------------
	.section	.nv.constant4,"a",@progbits
	.align	8
	.align		8
.nv.constant4:
        /*0000*/ 	.dword	__assertfail
	.align		8
        /*0008*/ 	.dword	__unnamed_1
	.align		8
        /*0010*/ 	.dword	__unnamed_2
	.align		8
        /*0018*/ 	.dword	_ZN40_INTERNAL_6c9eb82d_4_k_cu_160b2916_339844cuda3std3__45__cpo5beginE
	.align		8
        /*0020*/ 	.dword	_ZN40_INTERNAL_6c9eb82d_4_k_cu_160b2916_339844cuda3std3__45__cpo3endE
	.align		8
        /*0028*/ 	.dword	_ZN40_INTERNAL_6c9eb82d_4_k_cu_160b2916_339844cuda3std3__45__cpo6cbeginE
	.align		8
        /*0030*/ 	.dword	_ZN40_INTERNAL_6c9eb82d_4_k_cu_160b2916_339844cuda3std3__45__cpo4cendE
	.align		8
        /*0038*/ 	.dword	_ZN40_INTERNAL_6c9eb82d_4_k_cu_160b2916_339844cuda3std3__442_GLOBAL__N__6c9eb82d_4_k_cu_160b2916_339846ignoreE
	.align		8
        /*0040*/ 	.dword	_ZN40_INTERNAL_6c9eb82d_4_k_cu_160b2916_339844cuda3std3__419piecewise_constructE
	.align		8
        /*0048*/ 	.dword	_ZN40_INTERNAL_6c9eb82d_4_k_cu_160b2916_339844cuda3std3__48in_placeE
	.align		8
        /*0050*/ 	.dword	_ZN40_INTERNAL_6c9eb82d_4_k_cu_160b2916_339844cuda3std6ranges3__45__cpo4swapE
	.align		8
        /*0058*/ 	.dword	_ZN40_INTERNAL_6c9eb82d_4_k_cu_160b2916_339844cuda3std6ranges3__45__cpo9iter_moveE
	.align		8
        /*0060*/ 	.dword	_ZN40_INTERNAL_6c9eb82d_4_k_cu_160b2916_339844cute7productE
	.align		8
        /*0068*/ 	.dword	_ZN40_INTERNAL_6c9eb82d_4_k_cu_160b2916_339844cute1_E
	.align		8
        /*0070*/ 	.dword	$str$25
	.align		8
        /*0078*/ 	.dword	$str$26
	.align		8
        /*0080*/ 	.dword	$str$27
	.align		8
        /*0088*/ 	.dword	$str$28


//--------------------- .text._ZN7cutlass13device_kernelINS_4gemm6kernel13GemmUniversalIN4cute5tupleIJiiiiEEENS1_10collective13CollectiveMmaINS1_35MainloopSm100TmaUmmaWarpSpecializedILi8ELi2ELi4ENS5_IJNS4_1CILi4EEENSA_ILi2EEENSA_ILi1EEEEEEEENS5_IJNSA_ILi256EEENSA_ILi128EEESH_EEENS_12float_e5m2_tENS5_IJlSD_lEEESJ_SK_NS4_8TiledMMAINS4_8MMA_AtomIJNS4_10MMA_TraitsINS4_25SM100_MMA_F8F6F4_2x1SM_SSEJSJ_SJ_fSG_SH_NS4_17integral_constantINS4_4UMMA5MajorELSR_0EEESS_NSP_INSQ_7ScaleInELST_0EEESU_EEEEEENS4_6LayoutINS5_IJSD_SD_SD_EEENS5_IJNSA_ILi0EEESZ_SZ_EEEEENS5_IJNS4_10UnderscoreES12_S12_EEEEENS4_28SM100_TMA_2SM_LOAD_MULTICASTENS4_14ComposedLayoutINS4_7SwizzleILi3ELi4ELi3EEENS4_18smem_ptr_flag_bitsILi8EEENSX_INS5_IJNSA_ILi8EEESH_EEENS5_IJSH_SD_EEEEEEEvNS4_8identityES15_S1F_vS1G_EENS_8epilogue10collective18CollectiveEpilogueINS1I_23Sm100TmaWarpSpecializedILi2ELi2ELi64ELb0ELb0EEEJNS5_IJSH_SH_SH_EEENS5_IJNSX_ISH_SD_EENSX_INSA_ILi64EEESD_EEEEESJ_SK_SJ_SK_NS1I_6fusion15FusionCallbacksIS1M_NS1S_17LinearCombinationISJ_fSJ_fLNS_15FloatRoundStyleE2EEES1N_S1R_JEEENS4_5SM1004TMEM4LOAD26SM100_TMEM_LOAD_32dp32b64xENS4_13SM90_TMA_LOADENS16_INS17_ILi2ELi4ELi3EEES1A_NSX_INS5_IJS1B_S1P_EEENS5_IJS1P_SD_EEEEEEENS4_39AutoVectorizingCopyWithAssumedAlignmentILi128EEENS4_14SM90_TMA_STOREES27_S29_S29_EEEvvEEEEvNT_6ParamsE --------------------------
	.section	.text._ZN7cutlass13device_kernelINS_4gemm6kernel13GemmUniversalIN4cute5tupleIJiiiiEEENS1_10collective13CollectiveMmaINS1_35MainloopSm100TmaUmmaWarpSpecializedILi8ELi2ELi4ENS5_IJNS4_1CILi4EEENSA_ILi2EEENSA_ILi1EEEEEEEENS5_IJNSA_ILi256EEENSA_ILi128EEESH_EEENS_12float_e5m2_tENS5_IJlSD_lEEESJ_SK_NS4_8TiledMMAINS4_8MMA_AtomIJNS4_10MMA_TraitsINS4_25SM100_MMA_F8F6F4_2x1SM_SSEJSJ_SJ_fSG_SH_NS4_17integral_constantINS4_4UMMA5MajorELSR_0EEESS_NSP_INSQ_7ScaleInELST_0EEESU_EEEEEENS4_6LayoutINS5_IJSD_SD_SD_EEENS5_IJNSA_ILi0EEESZ_SZ_EEEEENS5_IJNS4_10UnderscoreES12_S12_EEEEENS4_28SM100_TMA_2SM_LOAD_MULTICASTENS4_14ComposedLayoutINS4_7SwizzleILi3ELi4ELi3EEENS4_18smem_ptr_flag_bitsILi8EEENSX_INS5_IJNSA_ILi8EEESH_EEENS5_IJSH_SD_EEEEEEEvNS4_8identityES15_S1F_vS1G_EENS_8epilogue10collective18CollectiveEpilogueINS1I_23Sm100TmaWarpSpecializedILi2ELi2ELi64ELb0ELb0EEEJNS5_IJSH_SH_SH_EEENS5_IJNSX_ISH_SD_EENSX_INSA_ILi64EEESD_EEEEESJ_SK_SJ_SK_NS1I_6fusion15FusionCallbacksIS1M_NS1S_17LinearCombinationISJ_fSJ_fLNS_15FloatRoundStyleE2EEES1N_S1R_JEEENS4_5SM1004TMEM4LOAD26SM100_TMEM_LOAD_32dp32b64xENS4_13SM90_TMA_LOADENS16_INS17_ILi2ELi4ELi3EEES1A_NSX_INS5_IJS1B_S1P_EEENS5_IJS1P_SD_EEEEEEENS4_39AutoVectorizingCopyWithAssumedAlignmentILi128EEENS4_14SM90_TMA_STOREES27_S29_S29_EEEvvEEEEvNT_6ParamsE,"ax",@progbits
	.align	128
.text._ZN7cutlass13device_kernelINS_4gemm6kernel13GemmUniversalIN4cute5tupleIJiiiiEEENS1_10collective13CollectiveMmaINS1_35MainloopSm100TmaUmmaWarpSpecializedILi8ELi2ELi4ENS5_IJNS4_1CILi4EEENSA_ILi2EEENSA_ILi1EEEEEEEENS5_IJNSA_ILi256EEENSA_ILi128EEESH_EEENS_12float_e5m2_tENS5_IJlSD_lEEESJ_SK_NS4_8TiledMMAINS4_8MMA_AtomIJNS4_10MMA_TraitsINS4_25SM100_MMA_F8F6F4_2x1SM_SSEJSJ_SJ_fSG_SH_NS4_17integral_constantINS4_4UMMA5MajorELSR_0EEESS_NSP_INSQ_7ScaleInELST_0EEESU_EEEEEENS4_6LayoutINS5_IJSD_SD_SD_EEENS5_IJNSA_ILi0EEESZ_SZ_EEEEENS5_IJNS4_10UnderscoreES12_S12_EEEEENS4_28SM100_TMA_2SM_LOAD_MULTICASTENS4_14ComposedLayoutINS4_7SwizzleILi3ELi4ELi3EEENS4_18smem_ptr_flag_bitsILi8EEENSX_INS5_IJNSA_ILi8EEESH_EEENS5_IJSH_SD_EEEEEEEvNS4_8identityES15_S1F_vS1G_EENS_8epilogue10collective18CollectiveEpilogueINS1I_23Sm100TmaWarpSpecializedILi2ELi2ELi64ELb0ELb0EEEJNS5_IJSH_SH_SH_EEENS5_IJNSX_ISH_SD_EENSX_INSA_ILi64EEESD_EEEEESJ_SK_SJ_SK_NS1I_6fusion15FusionCallbacksIS1M_NS1S_17LinearCombinationISJ_fSJ_fLNS_15FloatRoundStyleE2EEES1N_S1R_JEEENS4_5SM1004TMEM4LOAD26SM100_TMEM_LOAD_32dp32b64xENS4_13SM90_TMA_LOADENS16_INS17_ILi2ELi4ELi3EEES1A_NSX_INS5_IJS1B_S1P_EEENS5_IJS1P_SD_EEEEEEENS4_39AutoVectorizingCopyWithAssumedAlignmentILi128EEENS4_14SM90_TMA_STOREES27_S29_S29_EEEvvEEEEvNT_6ParamsE:
        .type           _ZN7cutlass13device_kernelINS_4gemm6kernel13GemmUniversalIN4cute5tupleIJiiiiEEENS1_10collective13CollectiveMmaINS1_35MainloopSm100TmaUmmaWarpSpecializedILi8ELi2ELi4ENS5_IJNS4_1CILi4EEENSA_ILi2EEENSA_ILi1EEEEEEEENS5_IJNSA_ILi256EEENSA_ILi128EEESH_EEENS_12float_e5m2_tENS5_IJlSD_lEEESJ_SK_NS4_8TiledMMAINS4_8MMA_AtomIJNS4_10MMA_TraitsINS4_25SM100_MMA_F8F6F4_2x1SM_SSEJSJ_SJ_fSG_SH_NS4_17integral_constantINS4_4UMMA5MajorELSR_0EEESS_NSP_INSQ_7ScaleInELST_0EEESU_EEEEEENS4_6LayoutINS5_IJSD_SD_SD_EEENS5_IJNSA_ILi0EEESZ_SZ_EEEEENS5_IJNS4_10UnderscoreES12_S12_EEEEENS4_28SM100_TMA_2SM_LOAD_MULTICASTENS4_14ComposedLayoutINS4_7SwizzleILi3ELi4ELi3EEENS4_18smem_ptr_flag_bitsILi8EEENSX_INS5_IJNSA_ILi8EEESH_EEENS5_IJSH_SD_EEEEEEEvNS4_8identityES15_S1F_vS1G_EENS_8epilogue10collective18CollectiveEpilogueINS1I_23Sm100TmaWarpSpecializedILi2ELi2ELi64ELb0ELb0EEEJNS5_IJSH_SH_SH_EEENS5_IJNSX_ISH_SD_EENSX_INSA_ILi64EEESD_EEEEESJ_SK_SJ_SK_NS1I_6fusion15FusionCallbacksIS1M_NS1S_17LinearCombinationISJ_fSJ_fLNS_15FloatRoundStyleE2EEES1N_S1R_JEEENS4_5SM1004TMEM4LOAD26SM100_TMEM_LOAD_32dp32b64xENS4_13SM90_TMA_LOADENS16_INS17_ILi2ELi4ELi3EEES1A_NSX_INS5_IJS1B_S1P_EEENS5_IJS1P_SD_EEEEEEENS4_39AutoVectorizingCopyWithAssumedAlignmentILi128EEENS4_14SM90_TMA_STOREES27_S29_S29_EEEvvEEEEvNT_6ParamsE,@function
        .size           _ZN7cutlass13device_kernelINS_4gemm6kernel13GemmUniversalIN4cute5tupleIJiiiiEEENS1_10collective13CollectiveMmaINS1_35MainloopSm100TmaUmmaWarpSpecializedILi8ELi2ELi4ENS5_IJNS4_1CILi4EEENSA_ILi2EEENSA_ILi1EEEEEEEENS5_IJNSA_ILi256EEENSA_ILi128EEESH_EEENS_12float_e5m2_tENS5_IJlSD_lEEESJ_SK_NS4_8TiledMMAINS4_8MMA_AtomIJNS4_10MMA_TraitsINS4_25SM100_MMA_F8F6F4_2x1SM_SSEJSJ_SJ_fSG_SH_NS4_17integral_constantINS4_4UMMA5MajorELSR_0EEESS_NSP_INSQ_7ScaleInELST_0EEESU_EEEEEENS4_6LayoutINS5_IJSD_SD_SD_EEENS5_IJNSA_ILi0EEESZ_SZ_EEEEENS5_IJNS4_10UnderscoreES12_S12_EEEEENS4_28SM100_TMA_2SM_LOAD_MULTICASTENS4_14ComposedLayoutINS4_7SwizzleILi3ELi4ELi3EEENS4_18smem_ptr_flag_bitsILi8EEENSX_INS5_IJNSA_ILi8EEESH_EEENS5_IJSH_SD_EEEEEEEvNS4_8identityES15_S1F_vS1G_EENS_8epilogue10collective18CollectiveEpilogueINS1I_23Sm100TmaWarpSpecializedILi2ELi2ELi64ELb0ELb0EEEJNS5_IJSH_SH_SH_EEENS5_IJNSX_ISH_SD_EENSX_INSA_ILi64EEESD_EEEEESJ_SK_SJ_SK_NS1I_6fusion15FusionCallbacksIS1M_NS1S_17LinearCombinationISJ_fSJ_fLNS_15FloatRoundStyleE2EEES1N_S1R_JEEENS4_5SM1004TMEM4LOAD26SM100_TMEM_LOAD_32dp32b64xENS4_13SM90_TMA_LOADENS16_INS17_ILi2ELi4ELi3EEES1A_NSX_INS5_IJS1B_S1P_EEENS5_IJS1P_SD_EEEEEEENS4_39AutoVectorizingCopyWithAssumedAlignmentILi128EEENS4_14SM90_TMA_STOREES27_S29_S29_EEEvvEEEEvNT_6ParamsE,(.L_x_176 - _ZN7cutlass13device_kernelINS_4gemm6kernel13GemmUniversalIN4cute5tupleIJiiiiEEENS1_10collective13CollectiveMmaINS1_35MainloopSm100TmaUmmaWarpSpecializedILi8ELi2ELi4ENS5_IJNS4_1CILi4EEENSA_ILi2EEENSA_ILi1EEEEEEEENS5_IJNSA_ILi256EEENSA_ILi128EEESH_EEENS_12float_e5m2_tENS5_IJlSD_lEEESJ_SK_NS4_8TiledMMAINS4_8MMA_AtomIJNS4_10MMA_TraitsINS4_25SM100_MMA_F8F6F4_2x1SM_SSEJSJ_SJ_fSG_SH_NS4_17integral_constantINS4_4UMMA5MajorELSR_0EEESS_NSP_INSQ_7ScaleInELST_0EEESU_EEEEEENS4_6LayoutINS5_IJSD_SD_SD_EEENS5_IJNSA_ILi0EEESZ_SZ_EEEEENS5_IJNS4_10UnderscoreES12_S12_EEEEENS4_28SM100_TMA_2SM_LOAD_MULTICASTENS4_14ComposedLayoutINS4_7SwizzleILi3ELi4ELi3EEENS4_18smem_ptr_flag_bitsILi8EEENSX_INS5_IJNSA_ILi8EEESH_EEENS5_IJSH_SD_EEEEEEEvNS4_8identityES15_S1F_vS1G_EENS_8epilogue10collective18CollectiveEpilogueINS1I_23Sm100TmaWarpSpecializedILi2ELi2ELi64ELb0ELb0EEEJNS5_IJSH_SH_SH_EEENS5_IJNSX_ISH_SD_EENSX_INSA_ILi64EEESD_EEEEESJ_SK_SJ_SK_NS1I_6fusion15FusionCallbacksIS1M_NS1S_17LinearCombinationISJ_fSJ_fLNS_15FloatRoundStyleE2EEES1N_S1R_JEEENS4_5SM1004TMEM4LOAD26SM100_TMEM_LOAD_32dp32b64xENS4_13SM90_TMA_LOADENS16_INS17_ILi2ELi4ELi3EEES1A_NSX_INS5_IJS1B_S1P_EEENS5_IJS1P_SD_EEEEEEENS4_39AutoVectorizingCopyWithAssumedAlignmentILi128EEENS4_14SM90_TMA_STOREES27_S29_S29_EEEvvEEEEvNT_6ParamsE)
        .other          _ZN7cutlass13device_kernelINS_4gemm6kernel13GemmUniversalIN4cute5tupleIJiiiiEEENS1_10collective13CollectiveMmaINS1_35MainloopSm100TmaUmmaWarpSpecializedILi8ELi2ELi4ENS5_IJNS4_1CILi4EEENSA_ILi2EEENSA_ILi1EEEEEEEENS5_IJNSA_ILi256EEENSA_ILi128EEESH_EEENS_12float_e5m2_tENS5_IJlSD_lEEESJ_SK_NS4_8TiledMMAINS4_8MMA_AtomIJNS4_10MMA_TraitsINS4_25SM100_MMA_F8F6F4_2x1SM_SSEJSJ_SJ_fSG_SH_NS4_17integral_constantINS4_4UMMA5MajorELSR_0EEESS_NSP_INSQ_7ScaleInELST_0EEESU_EEEEEENS4_6LayoutINS5_IJSD_SD_SD_EEENS5_IJNSA_ILi0EEESZ_SZ_EEEEENS5_IJNS4_10UnderscoreES12_S12_EEEEENS4_28SM100_TMA_2SM_LOAD_MULTICASTENS4_14ComposedLayoutINS4_7SwizzleILi3ELi4ELi3EEENS4_18smem_ptr_flag_bitsILi8EEENSX_INS5_IJNSA_ILi8EEESH_EEENS5_IJSH_SD_EEEEEEEvNS4_8identityES15_S1F_vS1G_EENS_8epilogue10collective18CollectiveEpilogueINS1I_23Sm100TmaWarpSpecializedILi2ELi2ELi64ELb0ELb0EEEJNS5_IJSH_SH_SH_EEENS5_IJNSX_ISH_SD_EENSX_INSA_ILi64EEESD_EEEEESJ_SK_SJ_SK_NS1I_6fusion15FusionCallbacksIS1M_NS1S_17LinearCombinationISJ_fSJ_fLNS_15FloatRoundStyleE2EEES1N_S1R_JEEENS4_5SM1004TMEM4LOAD26SM100_TMEM_LOAD_32dp32b64xENS4_13SM90_TMA_LOADENS16_INS17_ILi2ELi4ELi3EEES1A_NSX_INS5_IJS1B_S1P_EEENS5_IJS1P_SD_EEEEEEENS4_39AutoVectorizingCopyWithAssumedAlignmentILi128EEENS4_14SM90_TMA_STOREES27_S29_S29_EEEvvEEEEvNT_6ParamsE,@"STO_CUDA_ENTRY STV_DEFAULT"
_ZN7cutlass13device_kernelINS_4gemm6kernel13GemmUniversalIN4cute5tupleIJiiiiEEENS1_10collective13CollectiveMmaINS1_35MainloopSm100TmaUmmaWarpSpecializedILi8ELi2ELi4ENS5_IJNS4_1CILi4EEENSA_ILi2EEENSA_ILi1EEEEEEEENS5_IJNSA_ILi256EEENSA_ILi128EEESH_EEENS_12float_e5m2_tENS5_IJlSD_lEEESJ_SK_NS4_8TiledMMAINS4_8MMA_AtomIJNS4_10MMA_TraitsINS4_25SM100_MMA_F8F6F4_2x1SM_SSEJSJ_SJ_fSG_SH_NS4_17integral_constantINS4_4UMMA5MajorELSR_0EEESS_NSP_INSQ_7ScaleInELST_0EEESU_EEEEEENS4_6LayoutINS5_IJSD_SD_SD_EEENS5_IJNSA_ILi0EEESZ_SZ_EEEEENS5_IJNS4_10UnderscoreES12_S12_EEEEENS4_28SM100_TMA_2SM_LOAD_MULTICASTENS4_14ComposedLayoutINS4_7SwizzleILi3ELi4ELi3EEENS4_18smem_ptr_flag_bitsILi8EEENSX_INS5_IJNSA_ILi8EEESH_EEENS5_IJSH_SD_EEEEEEEvNS4_8identityES15_S1F_vS1G_EENS_8epilogue10collective18CollectiveEpilogueINS1I_23Sm100TmaWarpSpecializedILi2ELi2ELi64ELb0ELb0EEEJNS5_IJSH_SH_SH_EEENS5_IJNSX_ISH_SD_EENSX_INSA_ILi64EEESD_EEEEESJ_SK_SJ_SK_NS1I_6fusion15FusionCallbacksIS1M_NS1S_17LinearCombinationISJ_fSJ_fLNS_15FloatRoundStyleE2EEES1N_S1R_JEEENS4_5SM1004TMEM4LOAD26SM100_TMEM_LOAD_32dp32b64xENS4_13SM90_TMA_LOADENS16_INS17_ILi2ELi4ELi3EEES1A_NSX_INS5_IJS1B_S1P_EEENS5_IJS1P_SD_EEEEEEENS4_39AutoVectorizingCopyWithAssumedAlignmentILi128EEENS4_14SM90_TMA_STOREES27_S29_S29_EEEvvEEEEvNT_6ParamsE:
[----:B------:R-:W1:Y:S01]  /*0000*/  LDC R1, c[0x0][0x37c] ;  /* 0x0000df00ff017b82 */ /* 0x000e620000000800 */
[----:B------:R-:W2:Y:S01]  /*0010*/  S2R R177, SR_TID.X ;  /* 0x0000000000b17919 */ /* 0x000ea20000002100 */
[----:B------:R-:W3:Y:S06]  /*0020*/  LDCU.64 UR8, c[0x0][0x890] ;  /* 0x00011200ff0877ac */ /* 0x000eec0008000a00 */
[----:B------:R-:W4:Y:S01]  /*0030*/  S2UR UR50, SR_CgaCtaId ;  /* 0x00000000003279c3 */ /* 0x000f220000008800 */
[----:B------:R-:W-:Y:S02]  /*0040*/  PRMT R162, RZ, 0x7610, R162 ;  /* 0x00007610ffa27816 */ /* 0x000fe400000000a2 */
[----:B------:R-:W-:-:S02]  /*0050*/  ELECT P0, URZ, PT ;  /* 0x0000000000ff782f */ /* 0x000fc40003800000 */
[----:B---3--:R-:W-:-:S04]  /*0060*/  ISETP.NE.U32.AND P1, PT, RZ, UR8, PT ;  /* 0x00000008ff007c0c */ /* 0x008fc8000bf25070 */
[----:B------:R-:W-:Y:S01]  /*0070*/  ISETP.NE.AND.EX P2, PT, RZ, UR9, PT, P1 ;  /* 0x00000009ff007c0c */ /* 0x000fe2000bf45310 */
[----:B----4-:R-:W-:Y:S02]  /*0080*/  ULOP3.LUT UR46, UR50, 0x1, URZ, 0xc0, !UPT ;  /* 0x00000001322e7892 */ /* 0x010fe4000f8ec0ff */
[----:B------:R-:W-:Y:S01]  /*0090*/  ULOP3.LUT UR45, UR50, 0x1, URZ, 0x3c, !UPT ;  /* 0x00000001322d7892 */ /* 0x000fe2000f8e3cff */
[----:B--2---:R-:W-:-:S05]  /*00a0*/  SHF.R.U32.HI R163, RZ, 0x5, R177 ;  /* 0x00000005ffa37819 */ /* 0x004fca00000116b1 */
[----:B------:R-:W2:Y:S02]  /*00b0*/  SHFL.IDX PT, R0, R163, RZ, 0x1f ;  /* 0x00001fffa3007589 */ /* 0x000ea400000e0000 */
[----:B--2---:R-:W-:Y:S02]  /*00c0*/  R2UR UR21, R0 ;  /* 0x00000000001572ca */ /* 0x004fe400000e0000 */
[----:B-1----:R-:W-:Y:S05]  /*00d0*/  @P2 BRA `(.L_x_0) ;  /* 0x0000000000302947 */ /* 0x002fea0003800000 */
[----:B------:R-:W1:Y:S02]  /*00e0*/  LDCU.64 UR4, c[0x0][0x888] ;  /* 0x00011100ff0477ac */ /* 0x000e640008000a00 */
[----:B-1----:R-:W-:-:S04]  /*00f0*/  UISETP.NE.U32.AND UP0, UPT, UR4, URZ, UPT ;  /* 0x000000ff0400728c */ /* 0x002fc8000bf05070 */
[----:B------:R-:W-:-:S09]  /*0100*/  UISETP.NE.AND.EX UP0, UPT, UR5, URZ, UPT, UP0 ;  /* 0x000000ff0500728c */ /* 0x000fd2000bf05300 */
[----:B------:R-:W-:Y:S05]  /*0110*/  BRA.U !UP0, `(.L_x_1) ;  /* 0x0000000108147547 */ /* 0x000fea000b800000 */
[----:B------:R-:W1:Y:S01]  /*0120*/  LDC.64 R2, c[0x0][0x888] ;  /* 0x00022200ff027b82 */ /* 0x000e620000000a00 */
[----:B------:R-:W1:Y:S02]  /*0130*/  LDCU.64 UR4, c[0x0][0x358] ;  /* 0x00006b00ff0477ac */ /* 0x000e640008000a00 */
[----:B-1----:R1:W5:Y:S01]  /*0140*/  LDG.E R73, desc[UR4][R2.64] ;  /* 0x0000000402497981 */ /* 0x002362000c1e1900 */
[----:B------:R-:W-:Y:S01]  /*0150*/  HFMA2 R162, -RZ, RZ, 0, 5.9604644775390625e-08 ;  /* 0x00000001ffa27431 */ /* 0x000fe200000001ff */
[----:B------:R-:W-:Y:S05]  /*0160*/  BRA `(.L_x_0) ;  /* 0x00000000000c7947 */ /* 0x000fea0003800000 */
.L_x_1:
[----:B------:R-:W1:Y:S01]  /*0170*/  LDCU UR4, c[0x0][0x880] ;  /* 0x00011000ff0477ac */ /* 0x000e620008000800 */
[----:B------:R-:W-:Y:S01]  /*0180*/  HFMA2 R162, -RZ, RZ, 0, 5.9604644775390625e-08 ;  /* 0x00000001ffa27431 */ /* 0x000fe200000001ff */
[----:B-1----:R-:W-:-:S07]  /*0190*/  MOV R73, UR4 ;  /* 0x0000000400497c02 */ /* 0x002fce0008000f00 */
.L_x_0:
[----:B------:R-:W2:Y:S02]  /*01a0*/  LDCU.64 UR4, c[0x0][0x8b0] ;  /* 0x00011600ff0477ac */ /* 0x000ea40008000a00 */
[----:B--2---:R-:W-:-:S04]  /*01b0*/  UISETP.NE.U32.AND UP0, UPT, UR4, URZ, UPT ;  /* 0x000000ff0400728c */ /* 0x004fc8000bf05070 */
[----:B------:R-:W-:-:S09]  /*01c0*/  UISETP.NE.AND.EX UP0, UPT, UR5, URZ, UPT, UP0 ;  /* 0x000000ff0500728c */ /* 0x000fd2000bf05300 */
[----:B------:R-:W-:Y:S05]  /*01d0*/  BRA.U UP0, `(.L_x_2) ;  /* 0x0000000100287547 */ /* 0x000fea000b800000 */
[----:B------:R-:W2:Y:S02]  /*01e0*/  LDCU.64 UR4, c[0x0][0x8a8] ;  /* 0x00011500ff0477ac */ /* 0x000ea40008000a00 */
[----:B--2---:R-:W-:-:S04]  /*01f0*/  UISETP.NE.U32.AND UP0, UPT, UR4, URZ, UPT ;  /* 0x000000ff0400728c */ /* 0x004fc8000bf05070 */
[----:B------:R-:W-:-:S09]  /*0200*/  UISETP.NE.AND.EX UP0, UPT, UR5, URZ, UPT, UP0 ;  /* 0x000000ff0500728c */ /* 0x000fd2000bf05300 */
[----:B------:R-:W-:Y:S05]  /*0210*/  BRA.U !UP0, `(.L_x_3) ;  /* 0x0000000108107547 */ /* 0x000fea000b800000 */
[----:B------:R-:W2:Y:S01]  /*0220*/  LDC.64 R70, c[0x0][0x8a8] ;  /* 0x00022a00ff467b82 */ /* 0x000ea20000000a00 */
[----:B------:R-:W2:Y:S02]  /*0230*/  LDCU.64 UR4, c[0x0][0x358] ;  /* 0x00006b00ff0477ac */ /* 0x000ea40008000a00 */
[----:B--2---:R2:W5:Y:S01]  /*0240*/  LDG.E R70, desc[UR4][R70.64] ;  /* 0x0000000446467981 */ /* 0x004562000c1e1900 */
[----:B------:R-:W-:Y:S05]  /*0250*/  BRA `(.L_x_2) ;  /* 0x0000000000087947 */ /* 0x000fea0003800000 */
.L_x_3:
[----:B------:R-:W2:Y:S02]  /*0260*/  LDCU UR4, c[0x0][0x8a0] ;  /* 0x00011400ff0477ac */ /* 0x000ea40008000800 */
[----:B--2---:R-:W-:Y:S02]  /*0270*/  MOV R70, UR4 ;  /* 0x0000000400467c02 */ /* 0x004fe40008000f00 */
.L_x_2:
[----:B------:R-:W-:Y:S01]  /*0280*/  IMAD.U32 R0, RZ, RZ, UR21 ;  /* 0x00000015ff007e24 */ /* 0x000fe2000f8e00ff */
[----:B------:R-:W-:Y:S04]  /*0290*/  BSSY.RECONVERGENT B0, `(.L_x_4) ;  /* 0x000000c000007945 */ /* 0x000fe80003800200 */
[C---:B------:R-:W-:Y:S02]  /*02a0*/  ISETP.NE.OR P3, PT, R0.reuse, 0x1, !P0 ;  /* 0x000000010000780c */ /* 0x040fe40004765670 */
[----:B------:R-:W-:-:S11]  /*02b0*/  ISETP.NE.OR P2, PT, R0, 0x3, !P0 ;  /* 0x000000030000780c */ /* 0x000fd60004745670 */
[----:B------:R-:W-:Y:S05]  /*02c0*/  @P3 BRA `(.L_x_5) ;  /* 0x0000000000203947 */ /* 0x000fea0003800000 */
[----:B------:R-:W3:Y:S02]  /*02d0*/  LDCU.64 UR4, c[0x0][0x348] ;  /* 0x00006900ff0477ac */ /* 0x000ee40008000a00 */
[----:B---3--:R-:W-:Y:S02]  /*02e0*/  UIADD3 UR6, UP1, UPT, UR4, 0x80, URZ ;  /* 0x0000008004067890 */ /* 0x008fe4000ff3e0ff */
[----:B------:R-:W-:Y:S02]  /*02f0*/  UIADD3 UR4, UP0, UPT, UR4, 0x180, URZ ;  /* 0x0000018004047890 */ /* 0x000fe4000ff1e0ff */
[----:B------:R-:W-:Y:S02]  /*0300*/  UIADD3.X UR7, UPT, UPT, URZ, UR5, URZ, UP1, !UPT ;  /* 0x00000005ff077290 */ /* 0x000fe40008ffe4ff */
[----:B------:R-:W-:-:S07]  /*0310*/  UIADD3.X UR5, UPT, UPT, URZ, UR5, URZ, UP0, !UPT ;  /* 0x00000005ff057290 */ /* 0x000fce00087fe4ff */
[----:B------:R3:W-:Y:S02]  /*0320*/  UTMACCTL.PF [UR6] ;  /* 0x00000000060079b9 */ /* 0x0007e40008040000 */
[----:B------:R3:W-:Y:S02]  /*0330*/  UTMACCTL.PF [UR4] ;  /* 0x00000000040079b9 */ /* 0x0007e40008040000 */
[----:B---3--:R-:W-:Y:S01]  /*0340*/  NOP ;  /* 0x0000000000007918 */ /* 0x008fe20000000000 */
.L_x_5:
[----:B------:R-:W-:Y:S05]  /*0350*/  BSYNC.RECONVERGENT B0 ;  /* 0x0000000000007941 */ /* 0x000fea0003800200 */
.L_x_4:
[----:B------:R-:W-:Y:S04]  /*0360*/  BSSY.RECONVERGENT B0, `(.L_x_6) ;  /* 0x000000a000007945 */ /* 0x000fe80003800200 */
        /* <DEDUP_REMOVED lines=9> */
.L_x_7:
[----:B------:R-:W-:Y:S05]  /*0400*/  BSYNC.RECONVERGENT B0 ;  /* 0x0000000000007941 */ /* 0x000fea0003800200 */
.L_x_6:
[----:B------:R-:W3:Y:S01]  /*0410*/  LDCU.64 UR4, c[0x0][0x888] ;  /* 0x00011100ff0477ac */ /* 0x000ee20008000a00 */
[----:B------:R-:W-:Y:S01]  /*0420*/  ISETP.NE.AND.EX P1, PT, RZ, UR9, PT, P1 ;  /* 0x00000009ff007c0c */ /* 0x000fe2000bf25310 */
[----:B------:R-:W-:Y:S01]  /*0430*/  UPLOP3.LUT UP5, UPT, UPT, UPT, UPT, 0x80, 0x8 ;  /* 0x000000000008789c */ /* 0x000fe20003faf070 */
[----:B---3--:R-:W-:-:S04]  /*0440*/  ISETP.NE.U32.AND P2, PT, RZ, UR4, PT ;  /* 0x00000004ff007c0c */ /* 0x008fc8000bf45070 */
[----:B------:R-:W-:-:S13]  /*0450*/  ISETP.NE.AND.EX P2, PT, RZ, UR5, PT, P2 ;  /* 0x00000005ff007c0c */ /* 0x000fda000bf45320 */
[----:B------:R-:W-:Y:S05]  /*0460*/  @P2 BRA P1, `(.L_x_8) ;  /* 0x0000000000282947 */ /* 0x000fea0000800000 */
[----:B------:R-:W-:Y:S01]  /*0470*/  UISETP.NE.U32.AND UP0, UPT, UR8, URZ, UPT ;  /* 0x000000ff0800728c */ /* 0x000fe2000bf05070 */
[----:B-----5:R-:W-:Y:S01]  /*0480*/  FSETP.NEU.AND P1, PT, R73, RZ, PT ;  /* 0x000000ff4900720b */ /* 0x020fe20003f2d000 */
[----:B------:R-:W-:Y:S02]  /*0490*/  UISETP.NE.U32.AND UP2, UPT, UR4, URZ, UPT ;  /* 0x000000ff0400728c */ /* 0x000fe4000bf45070 */
[----:B------:R-:W-:Y:S02]  /*04a0*/  UISETP.NE.AND.EX UP1, UPT, UR9, URZ, UPT, UP0 ;  /* 0x000000ff0900728c */ /* 0x000fe4000bf25300 */
[----:B------:R-:W-:-:S04]  /*04b0*/  UISETP.NE.AND.EX UP0, UPT, UR5, URZ, UPT, UP2 ;  /* 0x000000ff0500728c */ /* 0x000fc8000bf05320 */
[----:B------:R-:W-:-:S04]  /*04c0*/  USEL UR4, URZ, 0xffffffff, UP0 ;  /* 0xffffffffff047887 */ /* 0x000fc80008000000 */
[----:B------:R-:W-:Y:S01]  /*04d0*/  VOTEU.ANY UP0, P1 ;  /* 0x0000000000ff7886 */ /* 0x000fe20000800100 */
[----:B------:R-:W-:-:S04]  /*04e0*/  @!UP1 USEL UR4, URZ, 0xffffffff, UP0 ;  /* 0xffffffffff049887 */ /* 0x000fc80008000000 */
[----:B------:R-:W-:-:S04]  /*04f0*/  ULOP3.LUT UR4, UR4, 0x1, URZ, 0xc0, !UPT ;  /* 0x0000000104047892 */ /* 0x000fc8000f8ec0ff */
[----:B------:R-:W-:-:S11]  /*0500*/  UISETP.NE.U32.AND UP5, UPT, UR4, 0x1, UPT ;  /* 0x000000010400788c */ /* 0x000fd6000bfa5070 */
.L_x_8:
[----:B------:R-:W3:Y:S01]  /*0510*/  SHFL.IDX PT, R0, R163, RZ, 0x1f ;  /* 0x00001fffa3007589 */ /* 0x000ee200000e0000 */
[----:B------:R-:W-:-:S04]  /*0520*/  UISETP.NE.AND UP0, UPT, UR21, 0x2, UPT ;  /* 0x000000021500788c */ /* 0x000fc8000bf05270 */
[----:B------:R-:W-:Y:S02]  /*0530*/  UISETP.EQ.AND UP1, UPT, UR46, URZ, !UP0 ;  /* 0x000000ff2e00728c */ /* 0x000fe4000c722270 */
[----:B------:R-:W-:-:S04]  /*0540*/  USEL UR38, URZ, 0x1, UP0 ;  /* 0x00000001ff267887 */ /* 0x000fc80008000000 */
[----:B------:R-:W-:Y:S02]  /*0550*/  PLOP3.LUT P3, PT, P0, PT, UP1, 0x80, 0x8 ;  /* 0x000000000008781c */ /* 0x000fe4000076f018 */
[----:B---3--:R-:W-:-:S13]  /*0560*/  ISETP.NE.AND P1, PT, R0, RZ, PT ;  /* 0x000000ff0000720c */ /* 0x008fda0003f25270 */
[----:B------:R-:W-:Y:S05]  /*0570*/  @P1 BRA `(.L_x_9) ;  /* 0x0000000000741947 */ /* 0x000fea0003800000 */
[----:B------:R-:W-:Y:S01]  /*0580*/  UMOV UR4, 0x400 ;  /* 0x0000040000047882 */ /* 0x000fe20000000000 */
[----:B------:R-:W-:Y:S01]  /*0590*/  UMOV UR8, 0x1 ;  /* 0x0000000100087882 */ /* 0x000fe20000000000 */
[----:B------:R-:W-:Y:S01]  /*05a0*/  UMOV UR6, 0x3 ;  /* 0x0000000300067882 */ /* 0x000fe20000000000 */
[----:B------:R-:W-:Y:S02]  /*05b0*/  ULEA UR4, UR50, UR4, 0x18 ;  /* 0x0000000432047291 */ /* 0x000fe4000f8ec0ff */
[----:B------:R-:W-:-:S04]  /*05c0*/  UIADD3 UR8, UPT, UPT, -UR8, 0x100000, URZ ;  /* 0x0010000008087890 */ /* 0x000fc8000fffe1ff */
[----:B------:R-:W-:Y:S02]  /*05d0*/  USHF.L.U32 UR9, UR8, 0xb, URZ ;  /* 0x0000000b08097899 */ /* 0x000fe400080006ff */
[----:B------:R-:W-:Y:S02]  /*05e0*/  USHF.L.U32 UR8, UR8, 0x1, URZ ;  /* 0x0000000108087899 */ /* 0x000fe400080006ff */
[----:B------:R-:W-:-:S04]  /*05f0*/  UIADD3 UR6, UPT, UPT, -UR6, 0x100000, URZ ;  /* 0x0010000006067890 */ /* 0x000fc8000fffe1ff */
[----:B------:R-:W-:Y:S02]  /*0600*/  USHF.L.U32 UR7, UR6, 0xb, URZ ;  /* 0x0000000b06077899 */ /* 0x000fe400080006ff */
[----:B------:R-:W-:Y:S01]  /*0610*/  USHF.L.U32 UR6, UR6, 0x1, URZ ;  /* 0x0000000106067899 */ /* 0x000fe200080006ff */
[----:B------:R-:W-:Y:S01]  /*0620*/  ELECT P1, URZ, PT ;  /* 0x0000000000ff782f */ /* 0x000fe20003820000 */
[----:B------:R-:W3:Y:S02]  /*0630*/  FENCE.VIEW.ASYNC.S ;  /* 0x00000000000073c6 */ /* 0x000ee40000000000 */
[----:B---3--:R3:W4:Y:S08]  /*0640*/  SYNCS.EXCH.64 URZ, [UR4], UR8 ;  /* 0x0000000804ff75b2 */ /* 0x0087300008000100 */
[----:B------:R3:W1:Y:S01]  /*0650*/  SYNCS.EXCH.64 URZ, [UR4+0x40], UR6 ;  /* 0x0000400604ff75b2 */ /* 0x0006620008000100 */
        /* <DEDUP_REMOVED lines=13> */
[----:B------:R3:W1:Y:S02]  /*0730*/  SYNCS.EXCH.64 URZ, [UR4+0x78], UR6 ;  /* 0x0000780604ff75b2 */ /* 0x0006640008000100 */
[----:B---3--:R-:W-:Y:S01]  /*0740*/  NOP ;  /* 0x0000000000007918 */ /* 0x008fe20000000000 */
.L_x_9:
[----:B------:R-:W3:Y:S01]  /*0750*/  SHFL.IDX PT, R0, R163, RZ, 0x1f ;  /* 0x00001fffa3007589 */ /* 0x000ee200000e0000 */
[----:B------:R-:W-:Y:S01]  /*0760*/  NOP ;  /* 0x0000000000007918 */ /* 0x000fe20000000000 */
[----:B---3--:R-:W-:-:S13]  /*0770*/  ISETP.NE.AND P1, PT, R0, 0x1, PT ;  /* 0x000000010000780c */ /* 0x008fda0003f25270 */
        /* <DEDUP_REMOVED lines=13> */
[----:B---3--:R3:W1:Y:S08]  /*0850*/  SYNCS.EXCH.64 URZ, [UR4+0x80], UR8 ;  /* 0x0000800804ff75b2 */ /* 0x0086700008000100 */
[----:B------:R3:W1:Y:S01]  /*0860*/  SYNCS.EXCH.64 URZ, [UR4+0x90], UR6 ;  /* 0x0000900604ff75b2 */ /* 0x0006620008000100 */
[----:B------:R3:W1:Y:S01]  /*0870*/  SYNCS.EXCH.64 URZ, [UR4+0x88], UR8 ;  /* 0x0000880804ff75b2 */ /* 0x0006620008000100 */
[----:B------:R3:W1:Y:S01]  /*0880*/  SYNCS.EXCH.64 URZ, [UR4+0x98], UR6 ;  /* 0x0000980604ff75b2 */ /* 0x0006620008000100 */
[----:B------:R-:W-:Y:S01]  /*0890*/  NOP ;  /* 0x0000000000007918 */ /* 0x000fe20000000000 */
.L_x_10:
[----:B------:R-:W2:Y:S01]  /*08a0*/  SHFL.IDX PT, R0, R163, RZ, 0x1f ;  /* 0x00001fffa3007589 */ /* 0x000ea200000e0000 */
[----:B------:R-:W-:Y:S01]  /*08b0*/  NOP ;  /* 0x0000000000007918 */ /* 0x000fe20000000000 */
[----:B--2---:R-:W-:-:S13]  /*08c0*/  ISETP.NE.AND P1, PT, R0, 0x3, PT ;  /* 0x000000030000780c */ /* 0x004fda0003f25270 */
[----:B------:R-:W-:Y:S05]  /*08d0*/  @P1 BRA `(.L_x_11) ;  /* 0x00000000002c1947 */ /* 0x000fea0003800000 */
[----:B---3--:R-:W-:Y:S01]  /*08e0*/  UMOV UR4, 0x400 ;  /* 0x0000040000047882 */ /* 0x008fe20000000000 */
[----:B------:R-:W-:Y:S01]  /*08f0*/  UMOV UR5, 0x20 ;  /* 0x0000002000057882 */ /* 0x000fe20000000000 */
[----:B------:R-:W-:Y:S02]  /*0900*/  ULEA UR6, UR50, UR4, 0x18 ;  /* 0x0000000432067291 */ /* 0x000fe4000f8ec0ff */
[----:B------:R-:W-:-:S04]  /*0910*/  UIADD3 UR4, UPT, UPT, -UR5, 0x100000, URZ ;  /* 0x0010000005047890 */ /* 0x000fc8000fffe1ff */
[----:B------:R-:W-:Y:S02]  /*0920*/  USHF.L.U32 UR5, UR4, 0xb, URZ ;  /* 0x0000000b04057899 */ /* 0x000fe400080006ff */
[----:B------:R-:W-:Y:S01]  /*0930*/  USHF.L.U32 UR4, UR4, 0x1, URZ ;  /* 0x0000000104047899 */ /* 0x000fe200080006ff */
[----:B------:R-:W-:Y:S01]  /*0940*/  ELECT P1, URZ, PT ;  /* 0x0000000000ff782f */ /* 0x000fe20003820000 */
[----:B------:R-:W2:Y:S10]  /*0950*/  FENCE.VIEW.ASYNC.S ;  /* 0x00000000000073c6 */ /* 0x000eb40000000000 */
[----:B--2---:R2:W3:Y:S01]  /*0960*/  SYNCS.EXCH.64 URZ, [UR6+0xa0], UR4 ;  /* 0x0000a00406ff75b2 */ /* 0x0044e20008000100 */
[----:B------:R2:W1:Y:S01]  /*0970*/  SYNCS.EXCH.64 URZ, [UR6+0xa8], UR4 ;  /* 0x0000a80406ff75b2 */ /* 0x0004620008000100 */
[----:B------:R-:W-:Y:S01]  /*0980*/  NOP ;  /* 0x0000000000007918 */ /* 0x000fe20000000000 */
.L_x_11:
[----:B------:R-:W4:Y:S01]  /*0990*/  SHFL.IDX PT, R0, R163, RZ, 0x1f ;  /* 0x00001fffa3007589 */ /* 0x000f2200000e0000 */
[----:B------:R-:W-:Y:S01]  /*09a0*/  NOP ;  /* 0x0000000000007918 */ /* 0x000fe20000000000 */
[----:B----4-:R-:W-:-:S13]  /*09b0*/  ISETP.NE.AND P1, PT, R0, 0x4, PT ;  /* 0x000000040000780c */ /* 0x010fda0003f25270 */
[----:B------:R-:W-:Y:S05]  /*09c0*/  @P1 BRA `(.L_x_12) ;  /* 0x0000000000481947 */ /* 0x000fea0003800000 */
[----:B--23--:R-:W-:Y:S01]  /*09d0*/  UMOV UR4, 0x720 ;  /* 0x0000072000047882 */ /* 0x00cfe20000000000 */
[----:B------:R-:W-:Y:S01]  /*09e0*/  UMOV UR6, 0x400 ;  /* 0x0000040000067882 */ /* 0x000fe20000000000 */
[----:B------:R-:W-:Y:S01]  /*09f0*/  USEL UR4, UR4, 0x620, UP5 ;  /* 0x0000062004047887 */ /* 0x000fe2000a800000 */
        /* <DEDUP_REMOVED lines=9> */
[----:B------:R-:W2:Y:S02]  /*0a90*/  FENCE.VIEW.ASYNC.S ;  /* 0x00000000000073c6 */ /* 0x000ea40000000000 */
[----:B--2---:R4:W2:Y:S08]  /*0aa0*/  SYNCS.EXCH.64 URZ, [UR6+0xb0], UR8 ;  /* 0x0000b00806ff75b2 */ /* 0x0048b00008000100 */
[----:B------:R4:W3:Y:S01]  /*0ab0*/  SYNCS.EXCH.64 URZ, [UR6+0xc0], UR4 ;  /* 0x0000c00406ff75b2 */ /* 0x0008e20008000100 */
[----:B------:R4:W1:Y:S01]  /*0ac0*/  SYNCS.EXCH.64 URZ, [UR6+0xb8], UR8 ;  /* 0x0000b80806ff75b2 */ /* 0x0008620008000100 */
[----:B------:R4:W1:Y:S02]  /*0ad0*/  SYNCS.EXCH.64 URZ, [UR6+0xc8], UR4 ;  /* 0x0000c80406ff75b2 */ /* 0x0008640008000100 */
[----:B----4-:R-:W-:Y:S01]  /*0ae0*/  NOP ;  /* 0x0000000000007918 */ /* 0x010fe20000000000 */
.L_x_12:
[----:B------:R-:W4:Y:S01]  /*0af0*/  SHFL.IDX PT, R0, R163, RZ, 0x1f ;  /* 0x00001fffa3007589 */ /* 0x000f2200000e0000 */
[----:B------:R-:W-:Y:S01]  /*0b00*/  NOP ;  /* 0x0000000000007918 */ /* 0x000fe20000000000 */
[----:B----4-:R-:W-:-:S13]  /*0b10*/  ISETP.NE.AND P1, PT, R0, 0x5, PT ;  /* 0x000000050000780c */ /* 0x010fda0003f25270 */
[----:B------:R-:W-:Y:S05]  /*0b20*/  @P1 BRA `(.L_x_13) ;  /* 0x0000000000541947 */ /* 0x000fea0003800000 */
[----:B--23--:R-:W-:Y:S01]  /*0b30*/  UMOV UR4, 0x400 ;  /* 0x0000040000047882 */ /* 0x00cfe20000000000 */
        /* <DEDUP_REMOVED lines=14> */
[----:B------:R4:W1:Y:S01]  /*0c20*/  SYNCS.EXCH.64 URZ, [UR4+0xf8], UR8 ;  /* 0x0000f80804ff75b2 */ /* 0x0008620008000100 */
[----:B------:R4:W1:Y:S01]  /*0c30*/  SYNCS.EXCH.64 URZ, [UR4+0xe0], UR6 ;  /* 0x0000e00604ff75b2 */ /* 0x0008620008000100 */
[----:B------:R4:W1:Y:S01]  /*0c40*/  SYNCS.EXCH.64 URZ, [UR4+0x100], UR8 ;  /* 0x0001000804ff75b2 */ /* 0x0008620008000100 */
[----:B------:R4:W1:Y:S01]  /*0c50*/  SYNCS.EXCH.64 URZ, [UR4+0xe8], UR6 ;  /* 0x0000e80604ff75b2 */ /* 0x0008620008000100 */
[----:B------:R4:W1:Y:S02]  /*0c60*/  SYNCS.EXCH.64 URZ, [UR4+0x108], UR8 ;  /* 0x0001080804ff75b2 */ /* 0x0008640008000100 */
[----:B----4-:R-:W-:Y:S01]  /*0c70*/  NOP ;  /* 0x0000000000007918 */ /* 0x010fe20000000000 */
.L_x_13:
[----:B------:R-:W4:Y:S01]  /*0c80*/  SHFL.IDX PT, R0, R163, RZ, 0x1f ;  /* 0x00001fffa3007589 */ /* 0x000f2200000e0000 */
[----:B------:R-:W-:Y:S01]  /*0c90*/  ISETP.NE.OR P0, PT, RZ, UR21, !P0 ;  /* 0x00000015ff007c0c */ /* 0x000fe2000c705670 */
[----:B------:R-:W-:Y:S01]  /*0ca0*/  NOP ;  /* 0x0000000000007918 */ /* 0x000fe20000000000 */
[----:B----4-:R-:W-:-:S13]  /*0cb0*/  ISETP.NE.AND P1, PT, R0, 0x3, PT ;  /* 0x000000030000780c */ /* 0x010fda0003f25270 */
[----:B------:R-:W-:Y:S05]  /*0cc0*/  @P1 BRA `(.L_x_14) ;  /* 0x0000000000341947 */ /* 0x000fea0003800000 */
[----:B--23--:R-:W-:Y:S01]  /*0cd0*/  UMOV UR4, 0x400 ;  /* 0x0000040000047882 */ /* 0x00cfe20000000000 */
[----:B------:R-:W-:Y:S01]  /*0ce0*/  UMOV UR6, 0x20 ;  /* 0x0000002000067882 */ /* 0x000fe20000000000 */
[----:B------:R-:W-:Y:S02]  /*0cf0*/  ULEA UR4, UR50, UR4, 0x18 ;  /* 0x0000000432047291 */ /* 0x000fe4000f8ec0ff */
[----:B------:R-:W-:-:S04]  /*0d00*/  UIADD3 UR6, UPT, UPT, -UR6, 0x100000, URZ ;  /* 0x0010000006067890 */ /* 0x000fc8000fffe1ff */
[----:B------:R-:W-:Y:S02]  /*0d10*/  USHF.L.U32 UR7, UR6, 0xb, URZ ;  /* 0x0000000b06077899 */ /* 0x000fe400080006ff */
[----:B------:R-:W-:Y:S01]  /*0d20*/  USHF.L.U32 UR6, UR6, 0x1, URZ ;  /* 0x0000000106067899 */ /* 0x000fe200080006ff */
[----:B------:R-:W-:Y:S01]  /*0d30*/  ELECT P1, URZ, PT ;  /* 0x0000000000ff782f */ /* 0x000fe20003820000 */
[----:B------:R-:W2:Y:S10]  /*0d40*/  FENCE.VIEW.ASYNC.S ;  /* 0x00000000000073c6 */ /* 0x000eb40000000000 */
[----:B--2---:R4:W2:Y:S01]  /*0d50*/  SYNCS.EXCH.64 URZ, [UR4+0x110], UR6 ;  /* 0x0001100604ff75b2 */ /* 0x0048a20008000100 */
[----:B------:R4:W3:Y:S01]  /*0d60*/  SYNCS.EXCH.64 URZ, [UR4+0x120], UR6 ;  /* 0x0001200604ff75b2 */ /* 0x0008e20008000100 */
[----:B------:R4:W1:Y:S01]  /*0d70*/  SYNCS.EXCH.64 URZ, [UR4+0x118], UR6 ;  /* 0x0001180604ff75b2 */ /* 0x0008620008000100 */
[----:B------:R4:W1:Y:S02]  /*0d80*/  SYNCS.EXCH.64 URZ, [UR4+0x128], UR6 ;  /* 0x0001280604ff75b2 */ /* 0x0008640008000100 */
[----:B----4-:R-:W-:Y:S01]  /*0d90*/  NOP ;  /* 0x0000000000007918 */ /* 0x010fe20000000000 */
.L_x_14:
[----:B------:R-:W-:Y:S01]  /*0da0*/  VOTEU.ALL UP0, P0 ;  /* 0x0000000000ff7886 */ /* 0x000fe20000000000 */
[----:B--23--:R-:W-:Y:S01]  /*0db0*/  UMOV UR4, 0x20 ;  /* 0x0000002000047882 */ /* 0x00cfe20000000000 */
[----:B------:R-:W2:Y:S01]  /*0dc0*/  LDCU UR34, c[0x0][0x36c] ;  /* 0x00006d80ff2277ac */ /* 0x000ea20008000800 */
[----:B------:R-:W-:Y:S01]  /*0dd0*/  NOP ;  /* 0x0000000000007918 */ /* 0x000fe20000000000 */
[----:B------:R-:W-:Y:S01]  /*0de0*/  LOP3.LUT R0, R177, 0x1f, RZ, 0xc0, !PT ;  /* 0x0000001fb1007812 */ /* 0x000fe200078ec0ff */
[----:B------:R-:W-:Y:S01]  /*0df0*/  @!UP0 UMOV UR6, 0x400 ;  /* 0x0000040000068882 */ /* 0x000fe20000000000 */
[----:B------:R-:W-:-:S04]  /*0e00*/  @!UP0 UIADD3 UR4, UPT, UPT, -UR4, 0x100000, URZ ;  /* 0x0010000004048890 */ /* 0x000fc8000fffe1ff */
[----:B------:R-:W-:Y:S02]  /*0e10*/  @!UP0 USHF.L.U32 UR5, UR4, 0xb, URZ ;  /* 0x0000000b04058899 */ /* 0x000fe400080006ff */
[----:B------:R-:W-:Y:S02]  /*0e20*/  @!UP0 USHF.L.U32 UR4, UR4, 0x1, URZ ;  /* 0x0000000104048899 */ /* 0x000fe400080006ff */
[----:B------:R-:W-:Y:S01]  /*0e30*/  @!UP0 ULEA UR6, UR50, UR6, 0x18 ;  /* 0x0000000632068291 */ /* 0x000fe2000f8ec0ff */
[----:B------:R-:W-:Y:S01]  /*0e40*/  VOTEU.ALL UP0, P0 ;  /* 0x0000000000ff7886 */ /* 0x000fe20000000000 */
[----:B------:R-:W-:Y:S02]  /*0e50*/  UISETP.NE.AND UP6, UPT, UR21, URZ, UPT ;  /* 0x000000ff1500728c */ /* 0x000fe4000bfc5270 */
[----:B--2---:R-:W-:Y:S01]  /*0e60*/  UISETP.EQ.U32.AND UP1, UPT, UR34, 0x1, UPT ;  /* 0x000000012200788c */ /* 0x004fe2000bf22070 */
[----:B------:R-:W2:Y:S07]  /*0e70*/  FENCE.VIEW.ASYNC.S ;  /* 0x00000000000073c6 */ /* 0x000eae0000000000 */
[----:B--2---:R2:W3:Y:S01]  /*0e80*/  @!UP0 SYNCS.EXCH.64 URZ, [UR6+0x130], UR4 ;  /* 0x0001300406ff85b2 */ /* 0x0044e20008000100 */
[----:B------:R-:W-:Y:S05]  /*0e90*/  BRA.U !UP1, `(.L_x_15) ;  /* 0x0000000109087547 */ /* 0x000fea000b800000 */
[----:B-1-3--:R-:W-:Y:S01]  /*0ea0*/  UCGABAR_ARV ;  /* 0x00000000000079c7 */ /* 0x00afe20008000000 */
[----:B------:R-:W-:Y:S05]  /*0eb0*/  BRA `(.L_x_16) ;  /* 0x0000000000047947 */ /* 0x000fea0003800000 */
.L_x_15:
[----:B-1-3--:R-:W-:Y:S01]  /*0ec0*/  NOP ;  /* 0x0000000000007918 */ /* 0x00afe20000000000 */
.L_x_16:
[----:B------:R-:W1:Y:S01]  /*0ed0*/  S2UR UR31, SR_CTAID.X ;  /* 0x00000000001f79c3 */ /* 0x000e620000002500 */
[----:B------:R-:W-:-:S05]  /*0ee0*/  CS2R.32 R3, SR_CgaSize ;  /* 0x0000000000037805 */ /* 0x000fca0000008a00 */
[----:B------:R-:W-:-:S05]  /*0ef0*/  IMAD R3, R3, -0xa0, RZ ;  /* 0xffffff6003037824 */ /* 0x000fca00078e02ff */
[----:B--2---:R-:W-:-:S14]  /*0f00*/  R2UR UR5, R3 ;  /* 0x00000000030572ca */ /* 0x004fdc00000e0000 */
[----:B------:R-:W2:Y:S01]  /*0f10*/  LDCU UR5, c[0x0][UR5+0x2b0] ;  /* 0x00005600050577ac */ /* 0x000ea20008000800 */
[----:B------:R-:W-:-:S05]  /*0f20*/  CS2R.32 R3, SR_CgaSize ;  /* 0x0000000000037805 */ /* 0x000fca0000008a00 */
[----:B------:R-:W-:-:S05]  /*0f30*/  IMAD R3, R3, -0xa0, RZ ;  /* 0xffffff6003037824 */ /* 0x000fca00078e02ff */
[----:B------:R-:W-:-:S14]  /*0f40*/  R2UR UR4, R3 ;  /* 0x00000000030472ca */ /* 0x000fdc00000e0000 */
[----:B------:R-:W3:Y:S01]  /*0f50*/  LDCU UR4, c[0x0][UR4+0x2b4] ;  /* 0x00005680040477ac */ /* 0x000ee20008000800 */
[----:B------:R-:W4:Y:S01]  /*0f60*/  S2UR UR20, SR_CTAID.Y ;  /* 0x00000000001479c3 */ /* 0x000f220000002600 */
[----:B------:R-:W-:-:S05]  /*0f70*/  CS2R.32 R3, SR_CgaSize ;  /* 0x0000000000037805 */ /* 0x000fca0000008a00 */
[----:B------:R-:W-:-:S05]  /*0f80*/  IMAD R3, R3, -0xa0, RZ ;  /* 0xffffff6003037824 */ /* 0x000fca00078e02ff */
[----:B------:R-:W-:-:S14]  /*0f90*/  R2UR UR59, R3 ;  /* 0x00000000033b72ca */ /* 0x000fdc00000e0000 */
[----:B------:R-:W3:Y:S01]  /*0fa0*/  LDCU UR59, c[0x0][UR59+0x2a0] ;  /* 0x000054003b3b77ac */ /* 0x000ee20008000800 */
[----:B------:R-:W-:-:S05]  /*0fb0*/  CS2R.32 R3, SR_CgaSize ;  /* 0x0000000000037805 */ /* 0x000fca0000008a00 */
[----:B------:R-:W-:-:S05]  /*0fc0*/  IMAD R3, R3, -0xa0, RZ ;  /* 0xffffff6003037824 */ /* 0x000fca00078e02ff */
[----:B------:R-:W-:-:S14]  /*0fd0*/  R2UR UR60, R3 ;  /* 0x00000000033c72ca */ /* 0x000fdc00000e0000 */
[----:B------:R-:W3:Y:S01]  /*0fe0*/  LDCU UR60, c[0x0][UR60+0x2a4] ;  /* 0x000054803c3c77ac */ /* 0x000ee20008000800 */
[----:B------:R-:W-:Y:S02]  /*0ff0*/  ULOP3.LUT UR7, UR50, 0x3, URZ, 0xc0, !UPT ;  /* 0x0000000332077892 */ /* 0x000fe4000f8ec0ff */
[----:B------:R-:W-:Y:S02]  /*1000*/  USHF.R.U32.HI UR12, URZ, 0x1, UR50 ;  /* 0x00000001ff0c7899 */ /* 0x000fe40008011632 */
[----:B------:R-:W-:Y:S02]  /*1010*/  UISETP.GT.U32.AND UP1, UPT, UR7, 0xffff, UPT ;  /* 0x0000ffff0700788c */ /* 0x000fe4000bf24070 */
[----:B------:R-:W-:Y:S01]  /*1020*/  USHF.R.U32.HI UR11, URZ, 0x2, UR50 ;  /* 0x00000002ff0b7899 */ /* 0x000fe20008011632 */
[----:B-1----:R-:W-:Y:S01]  /*1030*/  I2FP.F32.U32 R3, UR31 ;  /* 0x0000001f00037c45 */ /* 0x002fe20008201000 */
[----:B------:R-:W-:Y:S01]  /*1040*/  USHF.L.U32 UR27, UR50, 0xb, URZ ;  /* 0x0000000b321b7899 */ /* 0x000fe200080006ff */
[----:B------:R-:W1:Y:S03]  /*1050*/  LDCU UR26, c[0x0][0xb24] ;  /* 0x00016480ff1a77ac */ /* 0x000e660008000800 */
[----:B--2---:R-:W-:Y:S01]  /*1060*/  FMUL R3, R3, UR5 ;  /* 0x0000000503037c20 */ /* 0x004fe20008400000 */
[----:B------:R-:W2:Y:S01]  /*1070*/  LDCU UR42, c[0x0][0xb24] ;  /* 0x00016480ff2a77ac */ /* 0x000ea20008000800 */
[----:B----4-:R-:W-:-:S04]  /*1080*/  I2FP.F32.U32 R2, UR20 ;  /* 0x0000001400027c45 */ /* 0x010fc80008201000 */
[----:B------:R-:W4:Y:S01]  /*1090*/  F2I.U32.TRUNC.NTZ R3, R3 ;  /* 0x0000000300037305 */ /* 0x000f22000020f000 */
[----:B------:R-:W1:Y:S01]  /*10a0*/  LDCU UR29, c[0x0][0xb30] ;  /* 0x00016600ff1d77ac */ /* 0x000e620008000800 */
[----:B---3--:R-:W-:Y:S01]  /*10b0*/  FMUL R2, R2, UR4 ;  /* 0x0000000402027c20 */ /* 0x008fe20008400000 */
[----:B------:R-:W-:Y:S01]  /*10c0*/  ULOP3.LUT UR4, UR50, 0x4, URZ, 0xc0, !UPT ;  /* 0x0000000432047892 */ /* 0x000fe2000f8ec0ff */
[----:B------:R-:W-:-:S04]  /*10d0*/  UMOV UR13, 0x11 ;  /* 0x00000011000d7882 */ /* 0x000fc80000000000 */
[----:B------:R-:W3:Y:S01]  /*10e0*/  F2I.U32.TRUNC.NTZ R2, R2 ;  /* 0x0000000200027305 */ /* 0x000ee2000020f000 */
[----:B------:R-:W-:Y:S01]  /*10f0*/  ULOP3.LUT UR4, UR4, 0x1, UR50, 0xf8, !UPT ;  /* 0x0000000104047892 */ /* 0x000fe2000f8ef832 */
[----:B------:R-:W-:Y:S01]  /*1100*/  UMOV UR14, 0x5 ;  /* 0x00000005000e7882 */ /* 0x000fe20000000000 */
[----:B------:R-:W-:Y:S02]  /*1110*/  USEL UR25, UR7, 0xffff, !UP1 ;  /* 0x0000ffff07197887 */ /* 0x000fe4000c800000 */
[----:B------:R-:W-:Y:S01]  /*1120*/  UISETP.GT.U32.AND UP0, UPT, UR4, 0xffff, UPT ;  /* 0x0000ffff0400788c */ /* 0x000fe2000bf04070 */
[----:B----4-:R-:W-:Y:S02]  /*1130*/  R2UR UR5, R3 ;  /* 0x00000000030572ca */ /* 0x010fe400000e0000 */
[----:B------:R-:W-:Y:S01]  /*1140*/  PRMT R3, RZ, 0x7610, R3 ;  /* 0x00007610ff037816 */ /* 0x000fe20000000003 */
[----:B------:R-:W-:Y:S01]  /*1150*/  USEL UR24, UR4, 0xffff, !UP0 ;  /* 0x0000ffff04187887 */ /* 0x000fe2000c000000 */
[----:B---3--:R-:W-:-:S02]  /*1160*/  R2UR UR6, R2 ;  /* 0x00000000020672ca */ /* 0x008fc400000e0000 */
[----:B------:R-:W-:-:S07]  /*1170*/  PRMT R2, RZ, 0x7610, R2 ;  /* 0x00007610ff027816 */ /* 0x000fce0000000002 */
[----:B------:R-:W-:-:S04]  /*1180*/  UIADD3 UR5, UPT, UPT, -UR5, URZ, URZ ;  /* 0x000000ff05057290 */ /* 0x000fc8000fffe1ff */
[----:B------:R-:W-:Y:S02]  /*1190*/  UIMAD UR59, UR59, UR5, UR31 ;  /* 0x000000053b3b72a4 */ /* 0x000fe4000f8e021f */
[----:B------:R-:W-:-:S04]  /*11a0*/  UIADD3 UR4, UPT, UPT, -UR6, URZ, URZ ;  /* 0x000000ff06047290 */ /* 0x000fc8000fffe1ff */
[----:B------:R-:W-:Y:S01]  /*11b0*/  UIMAD UR60, UR60, UR4, UR20 ;  /* 0x000000043c3c72a4 */ /* 0x000fe2000f8e0214 */
[----:B-12---:R-:W-:Y:S11]  /*11c0*/  BRA.U UP6, `(.L_x_17) ;  /* 0x0000000106647547 */ /* 0x006ff6000b800000 */
[----:B------:R-:W-:Y:S02]  /*11d0*/  UISETP.NE.AND UP0, UPT, UR60, URZ, UPT ;  /* 0x000000ff3c00728c */ /* 0x000fe4000bf05270 */
[----:B------:R-:W-:Y:S02]  /*11e0*/  UISETP.NE.AND UP2, UPT, UR60, 0x1, UPT ;  /* 0x000000013c00788c */ /* 0x000fe4000bf45270 */
[----:B------:R-:W-:Y:S02]  /*11f0*/  ULOP3.LUT UR4, UR59, 0x2, URZ, 0x3c, !UPT ;  /* 0x000000023b047892 */ /* 0x000fe4000f8e3cff */
[----:B------:R-:W-:Y:S02]  /*1200*/  UISETP.GT.U32.AND UP4, UPT, UR59, 0x1, UP0 ;  /* 0x000000013b00788c */ /* 0x000fe40008784070 */
[----:B------:R-:W-:Y:S02]  /*1210*/  UISETP.GT.U32.AND UP3, UPT, UR59, 0x1, UP2 ;  /* 0x000000013b00788c */ /* 0x000fe40009764070 */
[----:B------:R-:W-:-:S02]  /*1220*/  UISETP.GT.U32.AND UP1, UPT, UR4, 0x1, UP0 ;  /* 0x000000010400788c */ /* 0x000fc40008724070 */
[----:B------:R-:W-:Y:S02]  /*1230*/  UISETP.GT.U32.AND UP0, UPT, UR4, 0x1, UP2 ;  /* 0x000000010400788c */ /* 0x000fe40009704070 */
[----:B------:R-:W-:Y:S02]  /*1240*/  USEL UR6, URZ, 0x1, UP4 ;  /* 0x00000001ff067887 */ /* 0x000fe4000a000000 */
[----:B------:R-:W-:Y:S02]  /*1250*/  USEL UR5, URZ, 0x10, UP3 ;  /* 0x00000010ff057887 */ /* 0x000fe40009800000 */
[----:B------:R-:W-:Y:S02]  /*1260*/  USEL UR4, URZ, 0x2, UP4 ;  /* 0x00000002ff047887 */ /* 0x000fe4000a000000 */
[----:B------:R-:W-:Y:S02]  /*1270*/  USEL UR9, URZ, 0x20, UP3 ;  /* 0x00000020ff097887 */ /* 0x000fe40009800000 */
[----:B------:R-:W-:-:S02]  /*1280*/  USEL UR8, URZ, 0x4, UP1 ;  /* 0x00000004ff087887 */ /* 0x000fc40008800000 */
[----:B------:R-:W-:Y:S02]  /*1290*/  UIADD3 UR4, UPT, UPT, UR4, UR5, UR6 ;  /* 0x0000000504047290 */ /* 0x000fe4000fffe006 */
[----:B------:R-:W-:Y:S02]  /*12a0*/  USEL UR6, URZ, 0x8, UP1 ;  /* 0x00000008ff067887 */ /* 0x000fe40008800000 */
[----:B------:R-:W-:Y:S02]  /*12b0*/  ULOP3.LUT UR10, UR59, 0xfffffffe, URZ, 0xc0, !UPT ;  /* 0xfffffffe3b0a7892 */ /* 0x000fe4000f8ec0ff */
[----:B------:R-:W-:Y:S02]  /*12c0*/  USEL UR7, URZ, 0x40, UP0 ;  /* 0x00000040ff077887 */ /* 0x000fe40008000000 */
[----:B------:R-:W-:Y:S02]  /*12d0*/  UIADD3 UR5, UPT, UPT, UR8, UR9, UR4 ;  /* 0x0000000908057290 */ /* 0x000fe4000fffe004 */
[----:B------:R-:W-:-:S02]  /*12e0*/  ULEA UR4, UR60, UR10, 0x2 ;  /* 0x0000000a3c047291 */ /* 0x000fc4000f8e10ff */
[----:B------:R-:W-:Y:S02]  /*12f0*/  USEL UR8, URZ, 0x80, UP0 ;  /* 0x00000080ff087887 */ /* 0x000fe40008000000 */
[----:B------:R-:W-:-:S03]  /*1300*/  UIADD3 UR5, UPT, UPT, UR6, UR7, UR5 ;  /* 0x0000000706057290 */ /* 0x000fc6000fffe005 */
[----:B------:R-:W-:Y:S01]  /*1310*/  UMOV UR6, 0x3 ;  /* 0x0000000300067882 */ /* 0x000fe20000000000 */
[----:B------:R-:W-:Y:S02]  /*1320*/  UIADD3 UR5, UPT, UPT, UR5, UR8, URZ ;  /* 0x0000000805057290 */ /* 0x000fe4000fffe0ff */
[----:B------:R-:W-:-:S04]  /*1330*/  USHF.L.U32 UR4, UR6, UR4, URZ ;  /* 0x0000000406047299 */ /* 0x000fc800080006ff */
[----:B------:R-:W-:Y:S02]  /*1340*/  MOV R3, UR5 ;  /* 0x0000000500037c02 */ /* 0x000fe40008000f00 */
[----:B------:R-:W-:-:S07]  /*1350*/  MOV R2, UR4 ;  /* 0x0000000400027c02 */ /* 0x000fce0008000f00 */
.L_x_17:
[----:B------:R-:W1:Y:S01]  /*1360*/  S2UR UR36, SR_CTAID.Z ;  /* 0x00000000002479c3 */ /* 0x000e620000002700 */
[----:B------:R-:W-:Y:S02]  /*1370*/  UISETP.GE.AND UP0, UPT, UR26, 0x1, UPT ;  /* 0x000000011a00788c */ /* 0x000fe4000bf06270 */
[----:B------:R-:W-:Y:S02]  /*1380*/  ULOP3.LUT UR25, UR25, 0xffff, URZ, 0xc0, !UPT ;  /* 0x0000ffff19197892 */ /* 0x000fe4000f8ec0ff */
[----:B------:R-:W-:Y:S02]  /*1390*/  ULOP3.LUT UR24, UR24, 0xffff, URZ, 0xc0, !UPT ;  /* 0x0000ffff18187892 */ /* 0x000fe4000f8ec0ff */
[----:B------:R-:W-:Y:S02]  /*13a0*/  ULOP3.LUT UR30, UR27, 0x2000, URZ, 0xc0, !UPT ;  /* 0x000020001b1e7892 */ /* 0x000fe4000f8ec0ff */
[----:B------:R-:W-:Y:S02]  /*13b0*/  UISETP.NE.AND UP3, UPT, UR21, 0x2, UPT ;  /* 0x000000021500788c */ /* 0x000fe4000bf65270 */
[----:B------:R-:W-:-:S02]  /*13c0*/  ULOP3.LUT UR33, UR12, 0x1, URZ, 0xc0, !UPT ;  /* 0x000000010c217892 */ /* 0x000fc4000f8ec0ff */
[----:B------:R-:W-:Y:S02]  /*13d0*/  ULOP3.LUT UR32, UR11, 0x1, URZ, 0xc0, !UPT ;  /* 0x000000010b207892 */ /* 0x000fe4000f8ec0ff */
[----:B------:R-:W-:Y:S02]  /*13e0*/  ULOP3.LUT UR27, UR27, 0x1000, URZ, 0xc0, !UPT ;  /* 0x000010001b1b7892 */ /* 0x000fe4000f8ec0ff */
[----:B------:R-:W-:Y:S02]  /*13f0*/  USHF.L.U32 UR25, UR13, UR25, URZ ;  /* 0x000000190d197299 */ /* 0x000fe400080006ff */
[----:B------:R-:W-:Y:S01]  /*1400*/  USHF.L.U32 UR24, UR14, UR24, URZ ;  /* 0x000000180e187299 */ /* 0x000fe200080006ff */
[----:B------:R-:W-:Y:S01]  /*1410*/  UMOV UR16, UR31 ;  /* 0x0000001f00107c82 */ /* 0x000fe20008000000 */
[----:B------:R-:W-:Y:S10]  /*1420*/  BRA.U !UP0, `(.L_x_18) ;  /* 0x0000000108d47547 */ /* 0x000ff4000b800000 */
[----:B------:R-:W2:Y:S01]  /*1430*/  LDCU.128 UR12, c[0x0][0xb10] ;  /* 0x00016200ff0c77ac */ /* 0x000ea20008000c00 */
[----:B------:R-:W3:Y:S01]  /*1440*/  LDCU UR6, c[0x0][0x370] ;  /* 0x00006e00ff0677ac */ /* 0x000ee20008000800 */
[----:B------:R-:W4:Y:S01]  /*1450*/  LDCU UR5, c[0x0][0x374] ;  /* 0x00006e80ff0577ac */ /* 0x000f220008000800 */
[----:B------:R-:W1:Y:S01]  /*1460*/  LDCU UR28, c[0x0][0xb0c] ;  /* 0x00016180ff1c77ac */ /* 0x000e620008000800 */
[----:B------:R-:W1:Y:S01]  /*1470*/  LDCU UR4, c[0x0][0xb20] ;  /* 0x00016400ff0477ac */ /* 0x000e620008000800 */
[----:B------:R-:W1:Y:S01]  /*1480*/  LDCU.64 UR8, c[0x0][0xb28] ;  /* 0x00016500ff0877ac */ /* 0x000e620008000a00 */
[----:B--2---:R-:W-:Y:S02]  /*1490*/  UISETP.NE.AND UP0, UPT, UR14, 0x1, UPT ;  /* 0x000000010e00788c */ /* 0x004fe4000bf05270 */
[----:B----4-:R-:W-:Y:S02]  /*14a0*/  UIMAD.WIDE.U32 UR10, UR5, UR15, URZ ;  /* 0x0000000f050a72a5 */ /* 0x010fe4000f8e00ff */
[----:B---3--:R-:W-:-:S02]  /*14b0*/  UIMAD.WIDE.U32 UR18, UR6, UR12, URZ ;  /* 0x0000000c061272a5 */ /* 0x008fc4000f8e00ff */
[----:B-1----:R-:W-:Y:S02]  /*14c0*/  UISETP.NE.AND UP1, UPT, UR28, 0x1, UPT ;  /* 0x000000011c00788c */ /* 0x002fe4000bf25270 */
[----:B------:R-:W-:Y:S01]  /*14d0*/  UISETP.NE.AND UP2, UPT, UR26, 0x1, UPT ;  /* 0x000000011a00788c */ /* 0x000fe2000bf45270 */
[----:B------:R-:W-:Y:S02]  /*14e0*/  UMOV UR10, UR11 ;  /* 0x0000000b000a7c82 */ /* 0x000fe40008000000 */
[----:B------:R-:W-:Y:S01]  /*14f0*/  UMOV UR18, UR19 ;  /* 0x0000001300127c82 */ /* 0x000fe20008000000 */
[----:B------:R-:W-:Y:S02]  /*1500*/  @UP0 USHF.R.U32.HI UR5, URZ, UR4, UR10 ;  /* 0x00000004ff050299 */ /* 0x000fe4000801160a */
[----:B------:R-:W-:Y:S02]  /*1510*/  UIMAD.WIDE.U32 UR22, UR20, UR15, URZ ;  /* 0x0000000f141672a5 */ /* 0x000fe4000f8e00ff */
[----:B------:R-:W-:-:S02]  /*1520*/  UIMAD.WIDE.U32 UR10, UR5, UR8, URZ ;  /* 0x00000008050a72a5 */ /* 0x000fc4000f8e00ff */
[----:B------:R-:W-:Y:S02]  /*1530*/  @UP1 USHF.R.U32.HI UR6, URZ, UR13, UR18 ;  /* 0x0000000dff061299 */ /* 0x000fe40008011612 */
[----:B------:R-:W-:Y:S02]  /*1540*/  UIMAD.WIDE.U32 UR16, UR31, UR12, URZ ;  /* 0x0000000c1f1072a5 */ /* 0x000fe4000f8e00ff */
[----:B------:R-:W-:Y:S01]  /*1550*/  UIMAD.WIDE.U32 UR18, UR6, UR8, URZ ;  /* 0x00000008061272a5 */ /* 0x000fe2000f8e00ff */
[----:B------:R-:W-:Y:S01]  /*1560*/  UMOV UR22, UR23 ;  /* 0x0000001700167c82 */ /* 0x000fe20008000000 */
[----:B------:R-:W-:Y:S01]  /*1570*/  UMOV UR10, UR11 ;  /* 0x0000000b000a7c82 */ /* 0x000fe20008000000 */
[----:B------:R-:W-:Y:S02]  /*1580*/  USHF.R.U32.HI UR22, URZ, UR4, UR22 ;  /* 0x00000004ff167299 */ /* 0x000fe40008011616 */
[----:B------:R-:W-:Y:S02]  /*1590*/  @UP2 USHF.R.U32.HI UR5, URZ, UR9, UR10 ;  /* 0x00000009ff052299 */ /* 0x000fe4000801160a */
[----:B------:R-:W-:Y:S01]  /*15a0*/  UMOV UR7, UR19 ;  /* 0x0000001300077c82 */ /* 0x000fe20008000000 */
[----:B------:R-:W-:Y:S01]  /*15b0*/  UMOV UR16, UR17 ;  /* 0x0000001100107c82 */ /* 0x000fe20008000000 */
[----:B------:R-:W-:-:S02]  /*15c0*/  @UP2 USHF.R.U32.HI UR6, URZ, UR9, UR7 ;  /* 0x00000009ff062299 */ /* 0x000fc40008011607 */
[----:B------:R-:W-:Y:S02]  /*15d0*/  USHF.R.U32.HI UR16, URZ, UR13, UR16 ;  /* 0x0000000dff107299 */ /* 0x000fe40008011610 */
[----:B------:R-:W-:Y:S02]  /*15e0*/  USEL UR4, UR20, UR22, !UP0 ;  /* 0x0000001614047287 */ /* 0x000fe4000c000000 */
[----:B------:R-:W-:Y:S02]  /*15f0*/  UIMAD UR7, UR5, UR26, URZ ;  /* 0x0000001a050772a4 */ /* 0x000fe4000f8e02ff */
[----:B------:R-:W-:Y:S02]  /*1600*/  USEL UR5, UR31, UR16, !UP1 ;  /* 0x000000101f057287 */ /* 0x000fe4000c800000 */
[----:B------:R-:W-:Y:S02]  /*1610*/  UIMAD UR12, UR6, UR26, URZ ;  /* 0x0000001a060c72a4 */ /* 0x000fe4000f8e02ff */
[----:B------:R-:W-:-:S02]  /*1620*/  UISETP.GE.AND UP0, UPT, UR4, UR7, UPT ;  /* 0x000000070400728c */ /* 0x000fc4000bf06270 */
[----:B------:R-:W-:Y:S02]  /*1630*/  UIMAD.WIDE.U32 UR10, UR4, UR8, URZ ;  /* 0x00000008040a72a5 */ /* 0x000fe4000f8e00ff */
[----:B------:R-:W-:Y:S02]  /*1640*/  UISETP.GE.OR UP0, UPT, UR5, UR12, UP0 ;  /* 0x0000000c0500728c */ /* 0x000fe40008706670 */
[----:B------:R-:W-:Y:S02]  /*1650*/  UIMAD.WIDE.U32 UR12, UR5, UR8, URZ ;  /* 0x00000008050c72a5 */ /* 0x000fe4000f8e00ff */
[----:B------:R-:W-:Y:S01]  /*1660*/  UIADD3 UR10, UPT, UPT, -UR4, URZ, URZ ;  /* 0x000000ff040a7290 */ /* 0x000fe2000fffe1ff */
[----:B------:R-:W-:Y:S01]  /*1670*/  UMOV UR8, UR11 ;  /* 0x0000000b00087c82 */ /* 0x000fe20008000000 */
[----:B------:R-:W-:Y:S02]  /*1680*/  UIADD3 UR16, UPT, UPT, -UR5, URZ, URZ ;  /* 0x000000ff05107290 */ /* 0x000fe4000fffe1ff */
[----:B------:R-:W-:-:S03]  /*1690*/  USHF.R.U32.HI UR8, URZ, UR9, UR8 ;  /* 0x00000009ff087299 */ /* 0x000fc60008011608 */
[----:B------:R-:W-:Y:S01]  /*16a0*/  @!UP0 UMOV UR7, UR13 ;  /* 0x0000000d00078c82 */ /* 0x000fe20008000000 */
[----:B------:R-:W-:Y:S02]  /*16b0*/  UIMAD UR20, UR14, UR10, UR20 ;  /* 0x0000000a0e1472a4 */ /* 0x000fe4000f8e0214 */
[----:B------:R-:W-:Y:S02]  /*16c0*/  USEL UR8, UR4, UR8, !UP2 ;  /* 0x0000000804087287 */ /* 0x000fe4000d000000 */
[----:B------:R-:W-:Y:S02]  /*16d0*/  @!UP0 USHF.R.U32.HI UR7, URZ, UR9, UR7 ;  /* 0x00000009ff078299 */ /* 0x000fe40008011607 */
[----:B------:R-:W-:Y:S02]  /*16e0*/  UIADD3 UR9, UPT, UPT, -UR8, URZ, URZ ;  /* 0x000000ff08097290 */ /* 0x000fe4000fffe1ff */
[----:B------:R-:W-:Y:S02]  /*16f0*/  @!UP0 USEL UR7, UR5, UR7, !UP2 ;  /* 0x0000000705078287 */ /* 0x000fe4000d000000 */
[----:B------:R-:W-:-:S02]  /*1700*/  UIMAD UR9, UR26, UR9, UR4 ;  /* 0x000000091a0972a4 */ /* 0x000fc4000f8e0204 */
[----:B------:R-:W-:Y:S02]  /*1710*/  @!UP0 UIADD3 UR8, UPT, UPT, UR8, -UR7, URZ ;  /* 0x8000000708088290 */ /* 0x000fe4000fffe0ff */
[----:B------:R-:W-:Y:S02]  /*1720*/  @!UP0 UIMAD UR6, UR9, UR6, UR7 ;  /* 0x00000006090682a4 */ /* 0x000fe4000f8e0207 */
[----:B------:R-:W-:Y:S02]  /*1730*/  @!UP0 UIMAD UR4, UR8, UR26, UR5 ;  /* 0x0000001a080482a4 */ /* 0x000fe4000f8e0205 */
[----:B------:R-:W-:Y:S02]  /*1740*/  UIMAD UR16, UR28, UR16, UR31 ;  /* 0x000000101c1072a4 */ /* 0x000fe4000f8e021f */
[----:B------:R-:W-:Y:S01]  /*1750*/  UIMAD UR20, UR4, UR14, UR20 ;  /* 0x0000000e041472a4 */ /* 0x000fe2000f8e0214 */
[----:B------:R-:W-:Y:S02]  /*1760*/  @!UP0 UMOV UR5, UR6 ;  /* 0x0000000600058c82 */ /* 0x000fe40008000000 */
[----:B------:R-:W-:-:S12]  /*1770*/  UIMAD UR16, UR5, UR28, UR16 ;  /* 0x0000001c051072a4 */ /* 0x000fd8000f8e0210 */
.L_x_18:
[----:B------:R-:W-:-:S09]  /*1780*/  UISETP.NE.AND UP0, UPT, UR29, 0x1, UPT ;  /* 0x000000011d00788c */ /* 0x000fd2000bf05270 */
[----:B------:R-:W-:Y:S05]  /*1790*/  BRA.U UP0, `(.L_x_19) ;  /* 0x0000000100447547 */ /* 0x000fea000b800000 */
[----:B------:R-:W2:Y:S01]  /*17a0*/  LDCU.128 UR8, c[0x0][0xb10] ;  /* 0x00016200ff0877ac */ /* 0x000ea20008000c00 */
[----:B------:R-:W3:Y:S01]  /*17b0*/  LDCU UR12, c[0x0][0xb0c] ;  /* 0x00016180ff0c77ac */ /* 0x000ee20008000800 */
[----:B------:R-:W4:Y:S01]  /*17c0*/  LDCU UR13, c[0x0][0xb20] ;  /* 0x00016400ff0d77ac */ /* 0x000f220008000800 */
[----:B--2---:R-:W-:Y:S02]  /*17d0*/  UIMAD.WIDE.U32 UR6, UR16, UR8, URZ ;  /* 0x00000008100672a5 */ /* 0x004fe4000f8e00ff */
[----:B------:R-:W-:Y:S02]  /*17e0*/  UIMAD.WIDE.U32 UR4, UR20, UR11, URZ ;  /* 0x0000000b140472a5 */ /* 0x000fe4000f8e00ff */
[----:B---3--:R-:W-:Y:S02]  /*17f0*/  UISETP.NE.AND UP1, UPT, UR12, 0x1, UPT ;  /* 0x000000010c00788c */ /* 0x008fe4000bf25270 */
[----:B------:R-:W-:Y:S01]  /*1800*/  UISETP.NE.AND UP0, UPT, UR10, 0x1, UPT ;  /* 0x000000010a00788c */ /* 0x000fe2000bf05270 */
[----:B------:R-:W-:-:S02]  /*1810*/  UMOV UR6, UR7 ;  /* 0x0000000700067c82 */ /* 0x000fc40008000000 */
[----:B------:R-:W-:Y:S01]  /*1820*/  UMOV UR4, UR5 ;  /* 0x0000000500047c82 */ /* 0x000fe20008000000 */
[----:B------:R-:W-:Y:S02]  /*1830*/  USHF.R.U32.HI UR6, URZ, UR9, UR6 ;  /* 0x00000009ff067299 */ /* 0x000fe40008011606 */
[----:B----4-:R-:W-:Y:S02]  /*1840*/  USHF.R.U32.HI UR4, URZ, UR13, UR4 ;  /* 0x0000000dff047299 */ /* 0x010fe40008011604 */
[----:B------:R-:W-:Y:S02]  /*1850*/  USEL UR5, UR16, UR6, !UP1 ;  /* 0x0000000610057287 */ /* 0x000fe4000c800000 */
[----:B------:R-:W-:-:S04]  /*1860*/  USEL UR4, UR20, UR4, !UP0 ;  /* 0x0000000414047287 */ /* 0x000fc8000c000000 */
[----:B------:R-:W-:Y:S02]  /*1870*/  UIADD3 UR6, UPT, UPT, -UR4, UR5, URZ ;  /* 0x0000000504067290 */ /* 0x000fe4000fffe1ff */
[----:B------:R-:W-:Y:S02]  /*1880*/  UIADD3 UR4, UPT, UPT, UR4, -UR5, URZ ;  /* 0x8000000504047290 */ /* 0x000fe4000fffe0ff */
[----:B------:R-:W-:Y:S02]  /*1890*/  UIMAD UR20, UR6, UR10, UR20 ;  /* 0x0000000a061472a4 */ /* 0x000fe4000f8e0214 */
[----:B------:R-:W-:-:S12]  /*18a0*/  UIMAD UR16, UR4, UR12, UR16 ;  /* 0x0000000c041072a4 */ /* 0x000fd8000f8e0210 */
.L_x_19:
[----:B------:R-:W-:-:S09]  /*18b0*/  UISETP.EQ.U32.AND UP0, UPT, UR34, 0x1, UPT ;  /* 0x000000012200788c */ /* 0x000fd2000bf02070 */
[----:B------:R-:W-:Y:S05]  /*18c0*/  BRA.U !UP0, `(.L_x_20) ;  /* 0x00000001080c7547 */ /* 0x000fea000b800000 */
[----:B------:R-:W-:Y:S01]  /*18d0*/  UCGABAR_WAIT ;  /* 0x0000000000007dc7 */ /* 0x000fe20008000000 */
[----:B------:R-:W-:Y:S01]  /*18e0*/  CCTL.IVALL ;  /* 0x00000000ff00798f */ /* 0x000fe20002000000 */
[----:B------:R-:W-:Y:S05]  /*18f0*/  BRA `(.L_x_21) ;  /* 0x0000000000047947 */ /* 0x000fea0003800000 */
.L_x_20:
[----:B------:R-:W-:Y:S06]  /*1900*/  BAR.SYNC.DEFER_BLOCKING 0x0 ;  /* 0x0000000000007b1d */ /* 0x000fec0000010000 */
.L_x_21:
[----:B------:R-:W-:Y:S05]  /*1910*/  BRA.U UP3, `(.L_x_22) ;  /* 0x0000001503747547 */ /* 0x000fea000b800000 */
[----:B------:R-:W2:Y:S01]  /*1920*/  LDCU UR6, c[0x0][0x38c] ;  /* 0x00007180ff0677ac */ /* 0x000ea20008000800 */
[----:B------:R-:W-:Y:S01]  /*1930*/  PLOP3.LUT P1, PT, PT, PT, UP5, 0x80, 0x8 ;  /* 0x000000000008781c */ /* 0x000fe20003f2f058 */
[----:B------:R-:W-:Y:S01]  /*1940*/  IMAD.MOV.U32 R12, RZ, RZ, 0x1 ;  /* 0x00000001ff0c7424 */ /* 0x000fe200078e00ff */
[----:B------:R-:W-:Y:S01]  /*1950*/  ISETP.NE.AND P2, PT, R0, RZ, P3 ;  /* 0x000000ff0000720c */ /* 0x000fe20001f45270 */
[----:B------:R-:W-:Y:S01]  /*1960*/  USHF.L.U32 UR48, UR31, 0x6, URZ ;  /* 0x000000061f307899 */ /* 0x000fe200080006ff */
[----:B------:R-:W-:Y:S01]  /*1970*/  PLOP3.LUT P1, PT, P1, PT, PT, 0x8, 0x80 ;  /* 0x000000000080781c */ /* 0x000fe20000f2e170 */
[----:B------:R-:W-:Y:S01]  /*1980*/  USHF.L.U32 UR47, UR31, 0x7, URZ ;  /* 0x000000071f2f7899 */ /* 0x000fe200080006ff */
[----:B------:R-:W-:Y:S01]  /*1990*/  CS2R R10, SRZ ;  /* 0x00000000000a7805 */ /* 0x000fe2000001ff00 */
[----:B------:R-:W-:Y:S01]  /*19a0*/  UMOV UR13, 0x400 ;  /* 0x00000400000d7882 */ /* 0x000fe20000000000 */
[----:B------:R-:W-:Y:S01]  /*19b0*/  UISETP.NE.AND UP1, UPT, UR21, URZ, UPT ;  /* 0x000000ff1500728c */ /* 0x000fe2000bf25270 */
[----:B------:R-:W-:Y:S01]  /*19c0*/  IMAD.MOV.U32 R9, RZ, RZ, RZ ;  /* 0x000000ffff097224 */ /* 0x000fe200078e00ff */
[----:B------:R-:W-:Y:S01]  /*19d0*/  ULEA UR13, UR50, UR13, 0x18 ;  /* 0x0000000d320d7291 */ /* 0x000fe2000f8ec0ff */
[----:B------:R-:W-:Y:S01]  /*19e0*/  IMAD.MOV.U32 R8, RZ, RZ, 0x1 ;  /* 0x00000001ff087424 */ /* 0x000fe200078e00ff */
[----:B------:R-:W-:-:S02]  /*19f0*/  ULOP3.LUT UR48, UR48, 0x40, URZ, 0xc0, !UPT ;  /* 0x0000004030307892 */ /* 0x000fc4000f8ec0ff */
[----:B------:R-:W-:Y:S01]  /*1a00*/  ULOP3.LUT UR47, UR47, 0x80, URZ, 0xc0, !UPT ;  /* 0x000000802f2f7892 */ /* 0x000fe2000f8ec0ff */
[----:B------:R-:W3:Y:S01]  /*1a10*/  LDCU UR43, c[0x0][0x370] ;  /* 0x00006e00ff2b77ac */ /* 0x000ee20008000800 */
[----:B--2---:R-:W-:Y:S02]  /*1a20*/  UIADD3 UR5, UPT, UPT, UR6, 0x7f, URZ ;  /* 0x0000007f06057890 */ /* 0x004fe4000fffe0ff */
[----:B------:R-:W-:Y:S02]  /*1a30*/  UIADD3 UR51, UPT, UPT, UR6, 0xfe, URZ ;  /* 0x000000fe06337890 */ /* 0x000fe4000fffe0ff */
[----:B------:R-:W-:Y:S02]  /*1a40*/  USHF.R.S32.HI UR4, URZ, 0x1f, UR5 ;  /* 0x0000001fff047899 */ /* 0x000fe40008011405 */
[----:B------:R-:W-:Y:S02]  /*1a50*/  USEL UR21, UR38, 0x2, UP1 ;  /* 0x0000000226157887 */ /* 0x000fe40008800000 */
[----:B------:R-:W-:-:S02]  /*1a60*/  ULEA.HI UR4, UR4, UR5, URZ, 0x7 ;  /* 0x0000000504047291 */ /* 0x000fc4000f8f38ff */
[----:B------:R-:W-:Y:S02]  /*1a70*/  UIADD3 UR5, UPT, UPT, UR6, -0x1, URZ ;  /* 0xffffffff06057890 */ /* 0x000fe4000fffe0ff */
[----:B------:R-:W-:Y:S02]  /*1a80*/  USHF.R.S32.HI UR45, URZ, 0x7, UR4 ;  /* 0x00000007ff2d7899 */ /* 0x000fe40008011404 */
[----:B------:R-:W-:Y:S02]  /*1a90*/  UISETP.GE.U32.AND UP2, UPT, UR5, -0xff, UPT ;  /* 0xffffff010500788c */ /* 0x000fe4000bf46070 */
[----:B------:R-:W-:Y:S01]  /*1aa0*/  UISETP.LT.U32.AND UP0, UPT, UR45, 0x8, UPT ;  /* 0x000000082d00788c */ /* 0x000fe2000bf01070 */
[----:B------:R-:W2:Y:S03]  /*1ab0*/  LDCU.64 UR28, c[0x0][0x348] ;  /* 0x00006900ff1c77ac */ /* 0x000ea60008000a00 */
[----:B------:R-:W-:Y:S01]  /*1ac0*/  USEL UR44, UR45, 0x8, UP0 ;  /* 0x000000082d2c7887 */ /* 0x000fe20008000000 */
[----:B------:R-:W4:Y:S03]  /*1ad0*/  LDCU UR41, c[0x0][0x374] ;  /* 0x00006e80ff2977ac */ /* 0x000f260008000800 */
[----:B------:R-:W-:-:S02]  /*1ae0*/  UIADD3 UR4, UPT, UPT, UR44, -0x1, URZ ;  /* 0xffffffff2c047890 */ /* 0x000fc4000fffe0ff */
[----:B------:R-:W-:Y:S02]  /*1af0*/  @UP2 UIADD3 UR4, UPT, UPT, UR44, URZ, URZ ;  /* 0x000000ff2c042290 */ /* 0x000fe4000fffe0ff */
[----:B------:R-:W-:Y:S02]  /*1b00*/  UIADD3 UR38, UPT, UPT, UR13, 0x8400, UR30 ;  /* 0x000084000d267890 */ /* 0x000fe4000fffe01e */
[----:B------:R-:W-:Y:S02]  /*1b10*/  UIADD3 UR37, UPT, UPT, UR13, 0x28400, UR27 ;  /* 0x000284000d257890 */ /* 0x000fe4000fffe01b */
[----:B------:R-:W-:Y:S02]  /*1b20*/  ULEA UR48, UR33, UR48, 0x5 ;  /* 0x0000003021307291 */ /* 0x000fe4000f8e28ff */
[----:B------:R-:W-:Y:S02]  /*1b30*/  ULEA UR47, UR32, UR47, 0x6 ;  /* 0x0000002f202f7291 */ /* 0x000fe4000f8e30ff */
[----:B------:R-:W-:-:S02]  /*1b40*/  UIADD3 UR49, UPT, UPT, UR45, -UR44, URZ ;  /* 0x8000002c2d317290 */ /* 0x000fc4000fffe0ff */
[----:B------:R-:W-:Y:S02]  /*1b50*/  UIADD3 UR31, UPT, UPT, UR4, 0x1, URZ ;  /* 0x00000001041f7890 */ /* 0x000fe4000fffe0ff */
[----:B------:R-:W-:Y:S01]  /*1b60*/  UIADD3 UR46, UPT, UPT, -UR4, URZ, URZ ;  /* 0x000000ff042e7290 */ /* 0x000fe2000fffe1ff */
[----:B--234-:R-:W-:-:S11]  /*1b70*/  UMOV UR6, URZ ;  /* 0x000000ff00067c82 */ /* 0x01cfd60008000000 */
.L_x_42:
[----:B------:R-:W-:-:S09]  /*1b80*/  UISETP.NE.AND UP0, UPT, UR50, URZ, UPT ;  /* 0x000000ff3200728c */ /* 0x000fd2000bf05270 */
[----:B-1----:R-:W-:Y:S05]  /*1b90*/  BRA.U UP0, `(.L_x_23) ;  /* 0x0000000100287547 */ /* 0x002fea000b800000 */
[----:B------:R-:W-:Y:S02]  /*1ba0*/  LEA R0, R9, UR13, 0x3 ;  /* 0x0000000d09007c11 */ /* 0x000fe4000f8e18ff */
[----:B------:R-:W-:-:S04]  /*1bb0*/  SHF.L.U32 R3, R8, 0x1f, RZ ;  /* 0x0000001f08037819 */ /* 0x000fc800000006ff */
[----:B------:R-:W2:Y:S02]  /*1bc0*/  SYNCS.PHASECHK.TRANS64.TRYWAIT P0, [R0+URZ+0x120], R3 ;  /* 0x00012003000075a7 */ /* 0x000ea400080011ff */
[----:B--2---:R-:W-:Y:S05]  /*1bd0*/  @!P0 BRA `(.L_x_24) ;  /* 0x0000007400ac8947 */ /* 0x004fea0003800000 */
.L_x_128:
[----:B------:R3:W-:Y:S01]  /*1be0*/  SYNCS.ARRIVE.TRANS64.A1T0 RZ, [R0+URZ+0x110], RZ ;  /* 0x000110ff00ff79a7 */ /* 0x0007e200081000ff */
[----:B------:R-:W-:-:S05]  /*1bf0*/  VIADD R9, R9, 0x1 ;  /* 0x0000000109097836 */ /* 0x000fca0000000000 */
[----:B------:R-:W-:-:S04]  /*1c00*/  ISETP.NE.AND P0, PT, R9, 0x2, PT ;  /* 0x000000020900780c */ /* 0x000fc80003f05270 */
[----:B--2---:R-:W-:Y:S02]  /*1c10*/  SEL R3, RZ, 0x1, P0 ;  /* 0x00000001ff037807 */ /* 0x004fe40000000000 */
[----:B------:R-:W-:Y:S02]  /*1c20*/  SEL R9, R9, RZ, P0 ;  /* 0x000000ff09097207 */ /* 0x000fe40000000000 */
[----:B------:R-:W-:-:S07]  /*1c30*/  LOP3.LUT R8, R8, R3, RZ, 0x3c, !PT ;  /* 0x0000000308087212 */ /* 0x000fce00078e3cff */
.L_x_23:
[----:B------:R-:W-:Y:S01]  /*1c40*/  ULEA UR4, UR6, UR13, 0x3 ;  /* 0x0000000d06047291 */ /* 0x000fe2000f8e18ff */
[----:B---3--:R-:W-:Y:S01]  /*1c50*/  SHF.L.U32 R0, R12, 0x1f, RZ ;  /* 0x0000001f0c007819 */ /* 0x008fe200000006ff */
[----:B------:R-:W-:Y:S02]  /*1c60*/  UISETP.GE.U32.AND UP0, UPT, UR51, 0xff, UPT ;  /* 0x000000ff3300788c */ /* 0x000fe4000bf06070 */
[----:B------:R-:W-:Y:S01]  /*1c70*/  ULEA UR11, UR20, UR48, 0x7 ;  /* 0x00000030140b7291 */ /* 0x000fe2000f8e38ff */
[----:B------:R-:W-:-:S04]  /*1c80*/  UMOV UR7, URZ ;  /* 0x000000ff00077c82 */ /* 0x000fc80008000000 */
[----:B------:R2:W3:Y:S01]  /*1c90*/  SYNCS.PHASECHK.TRANS64.TRYWAIT P0, [UR4+0x40], R0 ;  /* 0x00004000ff0075a7 */ /* 0x0004e20008001104 */
[----:B------:R-:W-:-:S04]  /*1ca0*/  ULEA.HI UR4, UR16, UR16, URZ, 0x1 ;  /* 0x0000001010047291 */ /* 0x000fc8000f8f08ff */
[----:B------:R-:W-:-:S04]  /*1cb0*/  USHF.L.U32 UR4, UR4, 0x7, URZ ;  /* 0x0000000704047899 */ /* 0x000fc800080006ff */
[----:B------:R-:W-:-:S04]  /*1cc0*/  ULOP3.LUT UR35, UR4, 0xffffff00, URZ, 0xc0, !UPT ;  /* 0xffffff0004237892 */ /* 0x000fc8000f8ec0ff */
[----:B------:R-:W-:Y:S01]  /*1cd0*/  UIADD3 UR35, UPT, UPT, UR47, UR35, URZ ;  /* 0x000000232f237290 */ /* 0x000fe2000fffe0ff */
[----:B------:R-:W-:Y:S11]  /*1ce0*/  BRA.U !UP0, `(.L_x_25) ;  /* 0x0000000108c87547 */ /* 0x000ff6000b800000 */
[----:B------:R-:W-:Y:S01]  /*1cf0*/  UMOV UR16, UR46 ;  /* 0x0000002e00107c82 */ /* 0x000fe20008000000 */
[----:B------:R-:W-:Y:S01]  /*1d00*/  UMOV UR4, UR6 ;  /* 0x0000000600047c82 */ /* 0x000fe20008000000 */
[----:B------:R-:W-:-:S05]  /*1d10*/  UMOV UR34, URZ ;  /* 0x000000ff00227c82 */ /* 0x000fca0008000000 */
.L_x_31:
[----:B------:R-:W-:Y:S01]  /*1d20*/  ULEA UR33, UR4, UR13, 0x3 ;  /* 0x0000000d04217291 */ /* 0x000fe2000f8e18ff */
[----:B------:R-:W-:Y:S01]  /*1d30*/  @P3 MOV R2, 0xc000 ;  /* 0x0000c00000023802 */ /* 0x000fe20000000f00 */
[----:B-1-34-:R-:W-:Y:S10]  /*1d40*/  @P0 BRA `(.L_x_26) ;  /* 0x00000000000c0947 */ /* 0x01aff40003800000 */
[----:B------:R-:W-:-:S04]  /*1d50*/  SHF.L.U32 R3, R12, 0x1f, RZ ;  /* 0x0000001f0c037819 */ /* 0x000fc800000006ff */
[----:B------:R-:W3:Y:S02]  /*1d60*/  SYNCS.PHASECHK.TRANS64.TRYWAIT P0, [UR33+0x40], R3 ;  /* 0x00004003ff0075a7 */ /* 0x000ee40008001121 */
[----:B---3--:R-:W-:Y:S05]  /*1d70*/  @!P0 BRA `(.L_x_27) ;  /* 0x0000007400588947 */ /* 0x008fea0003800000 */
.L_x_26:
[----:B------:R3:W-:Y:S01]  /*1d80*/  @P3 SYNCS.ARRIVE.TRANS64 RZ, [UR33], R2 ;  /* 0x00000002ffff39a7 */ /* 0x0007e20008000021 */
[----:B------:R-:W-:Y:S02]  /*1d90*/  ULOP3.LUT UR5, UR21, 0x2, URZ, 0xfc, !UPT ;  /* 0x0000000215057892 */ /* 0x000fe4000f8efcff */
[----:B------:R-:W-:Y:S02]  /*1da0*/  UIADD3 UR16, UPT, UPT, UR16, 0x1, URZ ;  /* 0x0000000110107890 */ /* 0x000fe4000fffe0ff */
[----:B------:R-:W-:Y:S02]  /*1db0*/  UISETP.NE.AND UP0, UPT, UR5, 0x2, UPT ;  /* 0x000000020500788c */ /* 0x000fe4000bf05270 */
[----:B------:R-:W-:-:S07]  /*1dc0*/  UISETP.NE.AND UP2, UPT, UR16, 0x1, UPT ;  /* 0x000000011000788c */ /* 0x000fce000bf45270 */
[----:B------:R-:W-:Y:S05]  /*1dd0*/  BRA.U UP0, `(.L_x_28) ;  /* 0x0000000100047547 */ /* 0x000fea000b800000 */
[----:B-1----:R-:W-:Y:S05]  /*1de0*/  BPT.TRAP 0x1 ;  /* 0x000000040000795c */ /* 0x002fea0000300000 */
.L_x_28:
[----:B------:R-:W-:Y:S04]  /*1df0*/  BSSY.RECONVERGENT B0, `(.L_x_29) ;  /* 0x0000003000007945 */ /* 0x000fe80003800200 */
[----:B------:R-:W-:Y:S05]  /*1e00*/  @!P2 BRA `(.L_x_30) ;  /* 0x000000000004a947 */ /* 0x000fea0003800000 */
[----:B-1----:R-:W-:Y:S05]  /*1e10*/  BPT.TRAP 0x1 ;  /* 0x000000040000795c */ /* 0x002fea0000300000 */
.L_x_30:
[----:B-1----:R-:W-:Y:S05]  /*1e20*/  BSYNC.RECONVERGENT B0 ;  /* 0x0000000000007941 */ /* 0x002fea0003800200 */
.L_x_29:
[----:B------:R-:W-:Y:S02]  /*1e30*/  UIADD3 UR5, UPT, UPT, UR4, 0x1, URZ ;  /* 0x0000000104057890 */ /* 0x000fe4000fffe0ff */
[----:B------:R-:W-:Y:S02]  /*1e40*/  ULEA UR32, UR4, UR30, 0xe ;  /* 0x0000001e04207291 */ /* 0x000fe4000f8e70ff */
[----:B------:R-:W-:Y:S02]  /*1e50*/  UISETP.NE.AND UP0, UPT, UR5, 0x8, UPT ;  /* 0x000000080500788c */ /* 0x000fe4000bf05270 */
[----:B------:R-:W-:Y:S02]  /*1e60*/  UIADD3 UR14, UP1, UPT, UR28, 0x80, URZ ;  /* 0x000000801c0e7890 */ /* 0x000fe4000ff3e0ff */
[----:B------:R-:W-:Y:S02]  /*1e70*/  USEL UR7, URZ, 0x1, UP0 ;  /* 0x00000001ff077887 */ /* 0x000fe40008000000 */
[----:B------:R-:W-:-:S02]  /*1e80*/  USEL UR6, UR5, URZ, UP0 ;  /* 0x000000ff05067287 */ /* 0x000fc40008000000 */
[----:B------:R-:W-:Y:S02]  /*1e90*/  ULEA UR8, UR4, UR27, 0xd ;  /* 0x0000001b04087291 */ /* 0x000fe4000f8e68ff */
[----:B------:R-:W-:Y:S01]  /*1ea0*/  ULEA UR5, UR6, UR13, 0x3 ;  /* 0x0000000d06057291 */ /* 0x000fe2000f8e18ff */
[----:B------:R-:W-:Y:S01]  /*1eb0*/  LOP3.LUT R12, R12, UR7, RZ, 0x3c, !PT ;  /* 0x000000070c0c7c12 */ /* 0x000fe2000f8e3cff */
[----:B------:R-:W-:Y:S02]  /*1ec0*/  UIADD3 UR4, UP0, UPT, UR28, 0x180, URZ ;  /* 0x000001801c047890 */ /* 0x000fe4000ff1e0ff */
[----:B------:R-:W-:Y:S01]  /*1ed0*/  ULOP3.LUT UR33, UR33, 0xfefffff8, URZ, 0xc0, !UPT ;  /* 0xfefffff821217892 */ /* 0x000fe2000f8ec0ff */
[----:B--2---:R-:W-:Y:S01]  /*1ee0*/  SHF.L.U32 R0, R12, 0x1f, RZ ;  /* 0x0000001f0c007819 */ /* 0x004fe200000006ff */
[----:B------:R-:W-:Y:S02]  /*1ef0*/  UIADD3.X UR15, UPT, UPT, URZ, UR29, URZ, UP1, !UPT ;  /* 0x0000001dff0f7290 */ /* 0x000fe40008ffe4ff */
[----:B------:R-:W-:Y:S01]  /*1f00*/  UIADD3 UR32, UPT, UPT, UR13, 0x8400, UR32 ;  /* 0x000084000d207890 */ /* 0x000fe2000fffe020 */
[----:B------:R4:W1:Y:S01]  /*1f10*/  SYNCS.PHASECHK.TRANS64.TRYWAIT P0, [UR5+0x40], R0 ;  /* 0x00004000ff0075a7 */ /* 0x0008620008001105 */
[----:B------:R-:W-:-:S02]  /*1f20*/  UPRMT UR17, URZ, 0x5410, UR25 ;  /* 0x00005410ff117896 */ /* 0x000fc40008000019 */
[----:B------:R-:W-:Y:S02]  /*1f30*/  UIADD3 UR8, UPT, UPT, UR13, 0x28400, UR8 ;  /* 0x000284000d087890 */ /* 0x000fe4000fffe008 */
[----:B------:R-:W-:Y:S02]  /*1f40*/  UIADD3.X UR5, UPT, UPT, URZ, UR29, URZ, UP0, !UPT ;  /* 0x0000001dff057290 */ /* 0x000fe400087fe4ff */
[----:B------:R-:W-:Y:S01]  /*1f50*/  UPRMT UR7, URZ, 0x5410, UR24 ;  /* 0x00005410ff077896 */ /* 0x000fe20008000018 */
[----:B------:R-:W-:Y:S01]  /*1f60*/  UMOV UR18, 0x0 ;  /* 0x0000000000127882 */ /* 0x000fe20000000000 */
[----:B------:R-:W-:Y:S01]  /*1f70*/  UMOV UR19, 0x10000000 ;  /* 0x1000000000137882 */ /* 0x000fe20000000000 */
[----:B------:R-:W-:Y:S01]  /*1f80*/  UMOV UR10, UR34 ;  /* 0x00000022000a7c82 */ /* 0x000fe20008000000 */
[----:B------:R-:W-:Y:S01]  /*1f90*/  UMOV UR12, UR36 ;  /* 0x00000024000c7c82 */ /* 0x000fe20008000000 */
[----:B------:R-:W-:Y:S01]  /*1fa0*/  UMOV UR9, UR33 ;  /* 0x0000002100097c82 */ /* 0x000fe20008000000 */
[----:B------:R2:W-:Y:S03]  /*1fb0*/  UTMALDG.3D.MULTICAST.2CTA [UR32], [UR14], UR17, desc[UR18] ;  /* 0x000012200e0073b4 */ /* 0x0005e60008211811 */
[----:B------:R3:W-:Y:S01]  /*1fc0*/  UTMALDG.3D.MULTICAST.2CTA [UR8], [UR4], UR7, desc[UR18] ;  /* 0x00001208040073b4 */ /* 0x0007e20008211807 */
[----:B--2---:R-:W-:Y:S01]  /*1fd0*/  UIADD3 UR34, UPT, UPT, UR34, 0x80, URZ ;  /* 0x0000008022227890 */ /* 0x004fe2000fffe0ff */
[----:B---3--:R-:W-:Y:S01]  /*1fe0*/  UMOV UR7, UR31 ;  /* 0x0000001f00077c82 */ /* 0x008fe20008000000 */
[----:B------:R-:W-:Y:S01]  /*1ff0*/  UMOV UR4, UR6 ;  /* 0x0000000600047c82 */ /* 0x000fe20008000000 */
[----:B------:R-:W-:Y:S09]  /*2000*/  BRA.U UP2, `(.L_x_31) ;  /* 0xfffffffd02447547 */ /* 0x000ff2000b83ffff */
.L_x_25:
[----:B------:R-:W-:Y:S01]  /*2010*/  ULEA UR4, UR6, UR13, 0x3 ;  /* 0x0000000d06047291 */ /* 0x000fe2000f8e18ff */
[----:B--2-4-:R-:W-:Y:S01]  /*2020*/  SHF.L.U32 R0, R12, 0x1f, RZ ;  /* 0x0000001f0c007819 */ /* 0x014fe200000006ff */
[----:B------:R-:W-:Y:S01]  /*2030*/  @!P1 SYNCS.ARRIVE.TRANS64.A1T0 RZ, [UR13+0xa8], RZ ;  /* 0x0000a8ffffff99a7 */ /* 0x000fe2000810000d */
[----:B------:R-:W-:-:S06]  /*2040*/  UISETP.GT.AND UP0, UPT, UR45, UR44, UPT ;  /* 0x0000002c2d00728c */ /* 0x000fcc000bf04270 */
[----:B-1-3--:R1:W2:Y:S03]  /*2050*/  SYNCS.PHASECHK.TRANS64.TRYWAIT P0, [UR4+0x40], R0 ;  /* 0x00004000ff0075a7 */ /* 0x00a2a60008001104 */
[----:B------:R-:W-:Y:S05]  /*2060*/  BRA.U !UP0, `(.L_x_32) ;  /* 0x0000000108c07547 */ /* 0x000fea000b800000 */
[----:B------:R-:W-:Y:S01]  /*2070*/  UIADD3 UR26, UPT, UPT, UR49, UR7, URZ ;  /* 0x00000007311a7290 */ /* 0x000fe2000fffe0ff */
[----:B------:R-:W-:-:S11]  /*2080*/  UMOV UR4, UR6 ;  /* 0x0000000600047c82 */ /* 0x000fd60008000000 */
.L_x_38:
[----:B------:R-:W-:Y:S01]  /*2090*/  ULEA UR17, UR4, UR13, 0x3 ;  /* 0x0000000d04117291 */ /* 0x000fe2000f8e18ff */
[----:B--2---:R-:W-:Y:S01]  /*20a0*/  @P3 MOV R2, 0xc000 ;  /* 0x0000c00000023802 */ /* 0x004fe20000000f00 */
[----:B--2-4-:R-:W-:Y:S10]  /*20b0*/  @P0 BRA `(.L_x_33) ;  /* 0x00000000000c0947 */ /* 0x014ff40003800000 */
[----:B------:R-:W-:-:S04]  /*20c0*/  SHF.L.U32 R3, R12, 0x1f, RZ ;  /* 0x0000001f0c037819 */ /* 0x000fc800000006ff */
[----:B------:R-:W2:Y:S02]  /*20d0*/  SYNCS.PHASECHK.TRANS64.TRYWAIT P0, [UR17+0x40], R3 ;  /* 0x00004003ff0075a7 */ /* 0x000ea40008001111 */
[----:B--2---:R-:W-:Y:S05]  /*20e0*/  @!P0 BRA `(.L_x_34) ;  /* 0x0000007000948947 */ /* 0x004fea0003800000 */
.L_x_33:
[----:B------:R2:W-:Y:S01]  /*20f0*/  @P3 SYNCS.ARRIVE.TRANS64 RZ, [UR17], R2 ;  /* 0x00000002ffff39a7 */ /* 0x0005e20008000011 */
[----:B------:R-:W-:-:S04]  /*2100*/  ULOP3.LUT UR5, UR21, 0x2, URZ, 0xfc, !UPT ;  /* 0x0000000215057892 */ /* 0x000fc8000f8efcff */
[----:B------:R-:W-:-:S09]  /*2110*/  UISETP.NE.AND UP0, UPT, UR5, 0x2, UPT ;  /* 0x000000020500788c */ /* 0x000fd2000bf05270 */
[----:B------:R-:W-:Y:S05]  /*2120*/  BRA.U UP0, `(.L_x_35) ;  /* 0x0000000100047547 */ /* 0x000fea000b800000 */
[----:B------:R-:W-:Y:S05]  /*2130*/  BPT.TRAP 0x1 ;  /* 0x000000040000795c */ /* 0x000fea0000300000 */
.L_x_35:
[----:B------:R-:W-:Y:S04]  /*2140*/  BSSY.RECONVERGENT B0, `(.L_x_36) ;  /* 0x0000003000007945 */ /* 0x000fe80003800200 */
[----:B------:R-:W-:Y:S05]  /*2150*/  @!P2 BRA `(.L_x_37) ;  /* 0x000000000004a947 */ /* 0x000fea0003800000 */
[----:B------:R-:W-:Y:S05]  /*2160*/  BPT.TRAP 0x1 ;  /* 0x000000040000795c */ /* 0x000fea0000300000 */
.L_x_37:
[----:B------:R-:W-:Y:S05]  /*2170*/  BSYNC.RECONVERGENT B0 ;  /* 0x0000000000007941 */ /* 0x000fea0003800200 */
.L_x_36:
[----:B------:R-:W-:Y:S02]  /*2180*/  UIADD3 UR5, UPT, UPT, UR4, 0x1, URZ ;  /* 0x0000000104057890 */ /* 0x000fe4000fffe0ff */
[----:B------:R-:W-:Y:S02]  /*2190*/  UIADD3 UR14, UP1, UPT, UR28, 0x80, URZ ;  /* 0x000000801c0e7890 */ /* 0x000fe4000ff3e0ff */
[----:B------:R-:W-:Y:S02]  /*21a0*/  UISETP.NE.AND UP0, UPT, UR5, 0x8, UPT ;  /* 0x000000080500788c */ /* 0x000fe4000bf05270 */
[----:B------:R-:W-:Y:S02]  /*21b0*/  ULEA UR16, UR4, UR38, 0xe ;  /* 0x0000002604107291 */ /* 0x000fe4000f8e70ff */
[----:B------:R-:W-:Y:S02]  /*21c0*/  USEL UR8, URZ, 0x1, UP0 ;  /* 0x00000001ff087887 */ /* 0x000fe40008000000 */
[----:B------:R-:W-:-:S02]  /*21d0*/  USEL UR6, UR5, URZ, UP0 ;  /* 0x000000ff05067287 */ /* 0x000fc40008000000 */
[----:B------:R-:W-:Y:S02]  /*21e0*/  UIADD3 UR22, UP0, UPT, UR28, 0x180, URZ ;  /* 0x000001801c167890 */ /* 0x000fe4000ff1e0ff */
[----:B------:R-:W-:Y:S01]  /*21f0*/  ULEA UR5, UR6, UR13, 0x3 ;  /* 0x0000000d06057291 */ /* 0x000fe2000f8e18ff */
[----:B------:R-:W-:Y:S01]  /*2200*/  LOP3.LUT R12, R12, UR8, RZ, 0x3c, !PT ;  /* 0x000000080c0c7c12 */ /* 0x000fe2000f8e3cff */
[----:B------:R-:W-:Y:S02]  /*2210*/  ULEA UR8, UR4, UR37, 0xd ;  /* 0x0000002504087291 */ /* 0x000fe4000f8e68ff */
[----:B------:R-:W-:Y:S01]  /*2220*/  USHF.L.U32 UR18, UR7, 0x7, URZ ;  /* 0x0000000707127899 */ /* 0x000fe200080006ff */
[----:B-1----:R-:W-:Y:S01]  /*2230*/  SHF.L.U32 R0, R12, 0x1f, RZ ;  /* 0x0000001f0c007819 */ /* 0x002fe200000006ff */
[----:B------:R-:W-:Y:S02]  /*2240*/  ULOP3.LUT UR17, UR17, 0xfefffff8, URZ, 0xc0, !UPT ;  /* 0xfefffff811117892 */ /* 0x000fe4000f8ec0ff */
[----:B------:R-:W-:Y:S01]  /*2250*/  UPRMT UR4, URZ, 0x5410, UR25 ;  /* 0x00005410ff047896 */ /* 0x000fe20008000019 */
[----:B------:R3:W4:Y:S01]  /*2260*/  SYNCS.PHASECHK.TRANS64.TRYWAIT P0, [UR5+0x40], R0 ;  /* 0x00004000ff0075a7 */ /* 0x0007220008001105 */
[----:B------:R-:W-:-:S02]  /*2270*/  UIADD3.X UR15, UPT, UPT, URZ, UR29, URZ, UP1, !UPT ;  /* 0x0000001dff0f7290 */ /* 0x000fc40008ffe4ff */
[----:B------:R-:W-:Y:S02]  /*2280*/  UPRMT UR5, URZ, 0x5410, UR24 ;  /* 0x00005410ff057896 */ /* 0x000fe40008000018 */
[----:B------:R-:W-:Y:S01]  /*2290*/  UIADD3.X UR23, UPT, UPT, URZ, UR29, URZ, UP0, !UPT ;  /* 0x0000001dff177290 */ /* 0x000fe200087fe4ff */
[----:B------:R-:W-:Y:S01]  /*22a0*/  UMOV UR32, 0x0 ;  /* 0x0000000000207882 */ /* 0x000fe20000000000 */
[----:B------:R-:W-:Y:S01]  /*22b0*/  UMOV UR33, 0x10000000 ;  /* 0x1000000000217882 */ /* 0x000fe20000000000 */
[----:B------:R-:W-:Y:S01]  /*22c0*/  UMOV UR19, UR35 ;  /* 0x0000002300137c82 */ /* 0x000fe20008000000 */
[----:B------:R-:W-:Y:S01]  /*22d0*/  UMOV UR20, UR36 ;  /* 0x0000002400147c82 */ /* 0x000fe20008000000 */
[----:B------:R-:W-:Y:S01]  /*22e0*/  UMOV UR12, UR36 ;  /* 0x00000024000c7c82 */ /* 0x000fe20008000000 */
[----:B------:R-:W-:Y:S01]  /*22f0*/  UMOV UR9, UR17 ;  /* 0x0000001100097c82 */ /* 0x000fe20008000000 */
[----:B------:R-:W-:Y:S01]  /*2300*/  UMOV UR10, UR18 ;  /* 0x00000012000a7c82 */ /* 0x000fe20008000000 */
[----:B------:R1:W-:Y:S01]  /*2310*/  UTMALDG.3D.MULTICAST.2CTA [UR16], [UR14], UR4, desc[UR32] ;  /* 0x000020100e0073b4 */ /* 0x0003e20008211804 */
[----:B------:R-:W-:-:S04]  /*2320*/  UIADD3 UR7, UPT, UPT, UR7, 0x1, URZ ;  /* 0x0000000107077890 */ /* 0x000fc8000fffe0ff */
[----:B------:R-:W-:Y:S01]  /*2330*/  UISETP.NE.AND UP0, UPT, UR7, UR26, UPT ;  /* 0x0000001a0700728c */ /* 0x000fe2000bf05270 */
[----:B------:R3:W-:Y:S01]  /*2340*/  UTMALDG.3D.MULTICAST.2CTA [UR8], [UR22], UR5, desc[UR32] ;  /* 0x00002008160073b4 */ /* 0x0007e20008211805 */
[----:B-1----:R-:W-:-:S07]  /*2350*/  UMOV UR4, UR6 ;  /* 0x0000000600047c82 */ /* 0x002fce0008000000 */
[----:B---3--:R-:W-:Y:S05]  /*2360*/  BRA.U UP0, `(.L_x_38) ;  /* 0xfffffffd00487547 */ /* 0x008fea000b83ffff */
.L_x_32:
[C---:B------:R-:W-:Y:S01]  /*2370*/  LEA R3, R11.reuse, UR13, 0x3 ;  /* 0x0000000d0b037c11 */ /* 0x040fe2000f8e18ff */
[----:B------:R-:W-:Y:S01]  /*2380*/  NOP ;  /* 0x0000000000007918 */ /* 0x000fe20000000000 */
[----:B-1----:R-:W-:Y:S02]  /*2390*/  SHF.L.U32 R0, R10, 0x1f, RZ ;  /* 0x0000001f0a007819 */ /* 0x002fe400000006ff */
[----:B------:R-:W-:Y:S02]  /*23a0*/  LEA R5, R11, UR13, 0x4 ;  /* 0x0000000d0b057c11 */ /* 0x000fe4000f8e20ff */
[----:B--2-4-:R-:W1:Y:S02]  /*23b0*/  SYNCS.PHASECHK.TRANS64.TRYWAIT P0, [R3+URZ+0xb0], R0 ;  /* 0x0000b000030075a7 */ /* 0x014e6400080011ff */
[----:B-1----:R-:W-:Y:S05]  /*23c0*/  @!P0 BRA `(.L_x_39) ;  /* 0x0000006c00f48947 */ /* 0x002fea0003800000 */
.L_x_131:
[----:B------:R-:W2:Y:S01]  /*23d0*/  LDS.128 R4, [R5+0x140] ;  /* 0x0001400005047984 */ /* 0x000ea20000000c00 */
[----:B------:R-:W-:Y:S01]  /*23e0*/  UISETP.GE.AND UP0, UPT, UR42, 0x1, UPT ;  /* 0x000000012a00788c */ /* 0x000fe2000bf06270 */
[----:B------:R-:W-:Y:S01]  /*23f0*/  @!PT LDS RZ, [RZ] ;  /* 0x00000000fffff984 */ /* 0x000fe20000000800 */
[----:B------:R-:W-:Y:S01]  /*2400*/  @!PT LDS RZ, [RZ] ;  /* 0x00000000fffff984 */ /* 0x000fe20000000800 */
[----:B------:R-:W-:Y:S01]  /*2410*/  @!PT LDS RZ, [RZ] ;  /* 0x00000000fffff984 */ /* 0x000fe20000000800 */
[----:B------:R-:W-:Y:S01]  /*2420*/  @!PT LDS RZ, [RZ] ;  /* 0x00000000fffff984 */ /* 0x000fe20000000800 */
[----:B------:R3:W-:Y:S06]  /*2430*/  MEMBAR.ALL.CTA ;  /* 0x0000000000007992 */ /* 0x0007ec0000008000 */
[----:B---3--:R-:W3:Y:S01]  /*2440*/  FENCE.VIEW.ASYNC.S ;  /* 0x00000000000073c6 */ /* 0x008ee20000000000 */
[----:B--2---:R-:W-:-:S13]  /*2450*/  LOP3.LUT P0, RZ, R6, 0x1, RZ, 0xc0, !PT ;  /* 0x0000000106ff7812 */ /* 0x004fda000780c0ff */
[----:B---3--:R-:W-:Y:S01]  /*2460*/  VOTEU.ANY UP1, P0 ;  /* 0x0000000000ff7886 */ /* 0x008fe20000020100 */
[----:B------:R-:W-:-:S13]  /*2470*/  PLOP3.LUT P0, PT, PT, PT, UP1, 0x80, 0x8 ;  /* 0x000000000008781c */ /* 0x000fda0003f0f018 */
[----:B-1----:R-:W-:Y:S02]  /*2480*/  @P0 LOP3.LUT R0, R5, 0xffff, RZ, 0xc0, !PT ;  /* 0x0000ffff05000812 */ /* 0x002fe400078ec0ff */
[----:B------:R-:W-:Y:S02]  /*2490*/  @P0 MOV R2, R4 ;  /* 0x0000000400020202 */ /* 0x000fe40000000f00 */
[----:B------:R-:W-:Y:S01]  /*24a0*/  @P0 R2UR UR5, R0 ;  /* 0x00000000000502ca */ /* 0x000fe200000e0000 */
[----:B------:R-:W-:Y:S01]  /*24b0*/  VIADD R0, R3, 0xc0 ;  /* 0x000000c003007836 */ /* 0x000fe20000000000 */
[----:B------:R-:W-:Y:S02]  /*24c0*/  @P0 SHF.R.U32.HI R4, RZ, 0x10, R5 ;  /* 0x00000010ff040819 */ /* 0x000fe40000011605 */
[----:B------:R-:W-:Y:S02]  /*24d0*/  @P0 R2UR UR7, R2 ;  /* 0x00000000020702ca */ /* 0x000fe400000e0000 */
[----:B------:R-:W-:-:S02]  /*24e0*/  PRMT R0, RZ, 0x654, R0 ;  /* 0x00000654ff007816 */ /* 0x000fc40000000000 */
[----:B------:R-:W-:Y:S02]  /*24f0*/  @P0 R2UR UR4, R4 ;  /* 0x00000000040402ca */ /* 0x000fe400000e0000 */
[----:B------:R1:W-:Y:S03]  /*2500*/  SYNCS.ARRIVE.TRANS64.RED.A1T0 RZ, [R0+URZ], RZ ;  /* 0x000000ff00ff79a7 */ /* 0x0003e600081004ff */
[----:B------:R-:W-:-:S04]  /*2510*/  @UP1 UMOV UR39, UR5 ;  /* 0x0000000500271c82 */ /* 0x000fc80008000000 */
[----:B------:R-:W-:-:S04]  /*2520*/  @UP1 UMOV UR40, UR7 ;  /* 0x0000000700281c82 */ /* 0x000fc80008000000 */
[----:B------:R-:W-:Y:S01]  /*2530*/  @UP1 UMOV UR36, UR4 ;  /* 0x0000000400241c82 */ /* 0x000fe20008000000 */
[----:B------:R-:W-:Y:S05]  /*2540*/  BRA.U !UP0, `(.L_x_40) ;  /* 0x0000000108d47547 */ /* 0x000fea000b800000 */
[----:B------:R-:W2:Y:S01]  /*2550*/  LDCU.128 UR16, c[0x0][0xb10] ;  /* 0x00016200ff1077ac */ /* 0x000ea20008000c00 */
[----:B------:R-:W3:Y:S01]  /*2560*/  LDCU UR12, c[0x0][0xb20] ;  /* 0x00016400ff0c77ac */ /* 0x000ee20008000800 */
[----:B------:R-:W4:Y:S01]  /*2570*/  LDCU UR20, c[0x0][0xb0c] ;  /* 0x00016180ff1477ac */ /* 0x000f220008000800 */
[----:B------:R-:W1:Y:S01]  /*2580*/  LDCU.64 UR8, c[0x0][0xb28] ;  /* 0x00016500ff0877ac */ /* 0x000e620008000a00 */
[----:B------:R-:W-:Y:S02]  /*2590*/  UISETP.NE.AND UP3, UPT, UR42, 0x1, UPT ;  /* 0x000000012a00788c */ /* 0x000fe4000bf65270 */
[----:B--2---:R-:W-:Y:S02]  /*25a0*/  UIMAD.WIDE.U32 UR10, UR41, UR19, URZ ;  /* 0x00000013290a72a5 */ /* 0x004fe4000f8e00ff */
[----:B------:R-:W-:Y:S02]  /*25b0*/  UIMAD.WIDE.U32 UR4, UR43, UR16, URZ ;  /* 0x000000102b0472a5 */ /* 0x000fe4000f8e00ff */
[----:B------:R-:W-:-:S02]  /*25c0*/  UISETP.NE.AND UP0, UPT, UR18, 0x1, UPT ;  /* 0x000000011200788c */ /* 0x000fc4000bf05270 */
[----:B------:R-:W-:Y:S01]  /*25d0*/  UIMAD.WIDE.U32 UR22, UR39, UR19, URZ ;  /* 0x00000013271672a5 */ /* 0x000fe2000f8e00ff */
[----:B------:R-:W-:Y:S02]  /*25e0*/  UMOV UR10, UR11 ;  /* 0x0000000b000a7c82 */ /* 0x000fe40008000000 */
[----:B------:R-:W-:Y:S01]  /*25f0*/  UMOV UR4, UR5 ;  /* 0x0000000500047c82 */ /* 0x000fe20008000000 */
[----:B---3--:R-:W-:Y:S02]  /*2600*/  USHF.R.U32.HI UR10, URZ, UR12, UR10 ;  /* 0x0000000cff0a7299 */ /* 0x008fe4000801160a */
[----:B----4-:R-:W-:Y:S02]  /*2610*/  UISETP.NE.AND UP2, UPT, UR20, 0x1, UPT ;  /* 0x000000011400788c */ /* 0x010fe4000bf45270 */
[----:B------:R-:W-:Y:S02]  /*2620*/  USHF.R.U32.HI UR4, URZ, UR17, UR4 ;  /* 0x00000011ff047299 */ /* 0x000fe40008011604 */
[----:B------:R-:W-:-:S02]  /*2630*/  USEL UR5, UR41, UR10, !UP0 ;  /* 0x0000000a29057287 */ /* 0x000fc4000c000000 */
[----:B------:R-:W-:Y:S02]  /*2640*/  USEL UR7, UR43, UR4, !UP2 ;  /* 0x000000042b077287 */ /* 0x000fe4000d000000 */
[----:B-1----:R-:W-:Y:S01]  /*2650*/  UIMAD.WIDE.U32 UR10, UR5, UR8, URZ ;  /* 0x00000008050a72a5 */ /* 0x002fe2000f8e00ff */
[----:B------:R-:W-:Y:S01]  /*2660*/  UMOV UR4, UR23 ;  /* 0x0000001700047c82 */ /* 0x000fe20008000000 */
[----:B------:R-:W-:Y:S02]  /*2670*/  UIMAD.WIDE.U32 UR14, UR40, UR16, URZ ;  /* 0x00000010280e72a5 */ /* 0x000fe4000f8e00ff */
[----:B------:R-:W-:-:S03]  /*2680*/  UIMAD.WIDE.U32 UR22, UR7, UR8, URZ ;  /* 0x00000008071672a5 */ /* 0x000fc6000f8e00ff */
[----:B------:R-:W-:Y:S01]  /*2690*/  UMOV UR10, UR11 ;  /* 0x0000000b000a7c82 */ /* 0x000fe20008000000 */
[----:B------:R-:W-:Y:S02]  /*26a0*/  USHF.R.U32.HI UR4, URZ, UR12, UR4 ;  /* 0x0000000cff047299 */ /* 0x000fe40008011604 */
[----:B------:R-:W-:Y:S01]  /*26b0*/  @UP3 USHF.R.U32.HI UR5, URZ, UR9, UR10 ;  /* 0x00000009ff053299 */ /* 0x000fe2000801160a */
[----:B------:R-:W-:Y:S01]  /*26c0*/  UMOV UR14, UR15 ;  /* 0x0000000f000e7c82 */ /* 0x000fe20008000000 */
[----:B------:R-:W-:Y:S01]  /*26d0*/  UMOV UR22, UR23 ;  /* 0x0000001700167c82 */ /* 0x000fe20008000000 */
[----:B------:R-:W-:Y:S02]  /*26e0*/  USHF.R.U32.HI UR17, URZ, UR17, UR14 ;  /* 0x00000011ff117299 */ /* 0x000fe4000801160e */
[----:B------:R-:W-:Y:S02]  /*26f0*/  USEL UR4, UR39, UR4, !UP0 ;  /* 0x0000000427047287 */ /* 0x000fe4000c000000 */
[----:B------:R-:W-:-:S02]  /*2700*/  @UP3 USHF.R.U32.HI UR7, URZ, UR9, UR22 ;  /* 0x00000009ff073299 */ /* 0x000fc40008011616 */
[----:B------:R-:W-:Y:S02]  /*2710*/  UIMAD UR10, UR42, UR5, URZ ;  /* 0x000000052a0a72a4 */ /* 0x000fe4000f8e02ff */
[----:B------:R-:W-:Y:S02]  /*2720*/  USEL UR5, UR40, UR17, !UP2 ;  /* 0x0000001128057287 */ /* 0x000fe4000d000000 */
[----:B------:R-:W-:Y:S02]  /*2730*/  UIMAD UR12, UR42, UR7, URZ ;  /* 0x000000072a0c72a4 */ /* 0x000fe4000f8e02ff */
[----:B------:R-:W-:Y:S02]  /*2740*/  UISETP.GE.AND UP0, UPT, UR4, UR10, UPT ;  /* 0x0000000a0400728c */ /* 0x000fe4000bf06270 */
[----:B------:R-:W-:Y:S02]  /*2750*/  UIMAD.WIDE.U32 UR10, UR4, UR8, URZ ;  /* 0x00000008040a72a5 */ /* 0x000fe4000f8e00ff */
[----:B------:R-:W-:-:S02]  /*2760*/  UISETP.GE.OR UP0, UPT, UR5, UR12, UP0 ;  /* 0x0000000c0500728c */ /* 0x000fc40008706670 */
        /* <DEDUP_REMOVED lines=19> */
.L_x_40:
[----:B------:R-:W2:Y:S02]  /*28a0*/  LDCU UR4, c[0x0][0xb30] ;  /* 0x00016600ff0477ac */ /* 0x000ea40008000800 */
[----:B--2---:R-:W-:-:S09]  /*28b0*/  UISETP.NE.AND UP0, UPT, UR4, 0x1, UPT ;  /* 0x000000010400788c */ /* 0x004fd2000bf05270 */
        /* <DEDUP_REMOVED lines=14> */
[----:B------:R-:W-:Y:S02]  /*29a0*/  UIADD3 UR7, UPT, UPT, UR5, -UR4, URZ ;  /* 0x8000000405077290 */ /* 0x000fe4000fffe0ff */
[----:B------:R-:W-:Y:S02]  /*29b0*/  UIADD3 UR4, UPT, UPT, -UR5, UR4, URZ ;  /* 0x0000000405047290 */ /* 0x000fe4000fffe1ff */
[----:B------:R-:W-:Y:S02]  /*29c0*/  UIMAD UR39, UR7, UR18, UR39 ;  /* 0x00000012072772a4 */ /* 0x000fe4000f8e0227 */
[----:B------:R-:W-:-:S12]  /*29d0*/  UIMAD UR40, UR4, UR10, UR40 ;  /* 0x0000000a042872a4 */ /* 0x000fd8000f8e0228 */
.L_x_41:
[----:B------:R-:W-:Y:S01]  /*29e0*/  VIADD R11, R11, 0x1 ;  /* 0x000000010b0b7836 */ /* 0x000fe20000000000 */
[----:B------:R-:W-:Y:S01]  /*29f0*/  PLOP3.LUT P1, PT, PT, PT, PT, 0x80, 0x8 ;  /* 0x000000000008781c */ /* 0x000fe20003f2f070 */
[----:B------:R-:W-:Y:S02]  /*2a00*/  UIADD3 UR16, UPT, UPT, UR40, UR59, URZ ;  /* 0x0000003b28107290 */ /* 0x000fe4000fffe0ff */
[----:B------:R-:W-:Y:S01]  /*2a10*/  UIADD3 UR20, UPT, UPT, UR39, UR60, URZ ;  /* 0x0000003c27147290 */ /* 0x000fe2000fffe0ff */
[----:B------:R-:W-:-:S04]  /*2a20*/  ISETP.NE.AND P0, PT, R11, 0x2, PT ;  /* 0x000000020b00780c */ /* 0x000fc80003f05270 */
[----:B------:R-:W-:Y:S02]  /*2a30*/  SEL R3, RZ, 0x1, P0 ;  /* 0x00000001ff037807 */ /* 0x000fe40000000000 */
[----:B------:R-:W-:Y:S02]  /*2a40*/  SEL R11, R11, RZ, P0 ;  /* 0x000000ff0b0b7207 */ /* 0x000fe40000000000 */
[----:B------:R-:W-:Y:S01]  /*2a50*/  LOP3.LUT R10, R10, R3, RZ, 0x3c, !PT ;  /* 0x000000030a0a7212 */ /* 0x000fe200078e3cff */
[----:B------:R-:W-:Y:S06]  /*2a60*/  BRA.U UP1, `(.L_x_42) ;  /* 0xfffffff101447547 */ /* 0x000fec000b83ffff */
[----:B------:R-:W-:Y:S01]  /*2a70*/  UIADD3 UR13, UPT, UPT, UR13, 0x40, URZ ;  /* 0x000000400d0d7890 */ /* 0x000fe2000fffe0ff */
[----:B------:R-:W-:-:S03]  /*2a80*/  SHF.L.U32 R3, R12, 0x1f, RZ ;  /* 0x0000001f0c037819 */ /* 0x000fc600000006ff */
[----:B------:R-:W-:-:S09]  /*2a90*/  ULEA UR4, UR6, UR13, 0x3 ;  /* 0x0000000d06047291 */ /* 0x000fd2000f8e18ff */
[----:B------:R-:W2:Y:S02]  /*2aa0*/  SYNCS.PHASECHK.TRANS64.TRYWAIT P0, [UR4], R3 ;  /* 0x00000003ff0075a7 */ /* 0x000ea40008001104 */
[----:B--2---:R-:W-:Y:S05]  /*2ab0*/  @!P0 BRA `(.L_x_43) ;  /* 0x00000068004c8947 */ /* 0x004fea0003800000 */
.L_x_133:
[----:B------:R-:W-:-:S04]  /*2ac0*/  UIADD3 UR4, UPT, UPT, UR6, 0x1, URZ ;  /* 0x0000000106047890 */ /* 0x000fc8000fffe0ff */
[----:B------:R-:W-:-:S04]  /*2ad0*/  UISETP.NE.AND UP0, UPT, UR4, 0x8, UPT ;  /* 0x000000080400788c */ /* 0x000fc8000bf05270 */
[----:B------:R-:W-:Y:S02]  /*2ae0*/  USEL UR6, URZ, 0x1, UP0 ;  /* 0x00000001ff067887 */ /* 0x000fe40008000000 */
[----:B------:R-:W-:-:S04]  /*2af0*/  USEL UR4, UR4, URZ, UP0 ;  /* 0x000000ff04047287 */ /* 0x000fc80008000000 */
[----:B------:R-:W-:Y:S01]  /*2b00*/  ULEA UR5, UR4, UR13, 0x3 ;  /* 0x0000000d04057291 */ /* 0x000fe2000f8e18ff */
[----:B------:R-:W-:-:S04]  /*2b10*/  LOP3.LUT R2, R12, UR6, RZ, 0x3c, !PT ;  /* 0x000000060c027c12 */ /* 0x000fc8000f8e3cff */
[----:B-1----:R-:W-:-:S04]  /*2b20*/  SHF.L.U32 R3, R2, 0x1f, RZ ;  /* 0x0000001f02037819 */ /* 0x002fc800000006ff */
[----:B------:R-:W1:Y:S02]  /*2b30*/  SYNCS.PHASECHK.TRANS64.TRYWAIT P0, [UR5], R3 ;  /* 0x00000003ff0075a7 */ /* 0x000e640008001105 */
[----:B-1----:R-:W-:Y:S05]  /*2b40*/  @!P0 BRA `(.L_x_44) ;  /* 0x0000006800408947 */ /* 0x002fea0003800000 */
.L_x_135:
        /* <DEDUP_REMOVED lines=9> */
.L_x_137:
        /* <DEDUP_REMOVED lines=9> */
.L_x_139:
        /* <DEDUP_REMOVED lines=9> */
.L_x_141:
        /* <DEDUP_REMOVED lines=9> */
.L_x_143:
        /* <DEDUP_REMOVED lines=9> */
.L_x_145:
[----:B------:R-:W-:-:S04]  /*2e20*/  UIADD3 UR4, UPT, UPT, UR4, 0x1, URZ ;  /* 0x0000000104047890 */ /* 0x000fc8000fffe0ff */
[----:B------:R-:W-:-:S04]  /*2e30*/  UISETP.NE.AND UP0, UPT, UR4, 0x8, UPT ;  /* 0x000000080400788c */ /* 0x000fc8000bf05270 */
[----:B------:R-:W-:Y:S02]  /*2e40*/  USEL UR5, URZ, 0x1, UP0 ;  /* 0x00000001ff057887 */ /* 0x000fe40008000000 */
[----:B------:R-:W-:-:S04]  /*2e50*/  USEL UR4, UR4, URZ, UP0 ;  /* 0x000000ff04047287 */ /* 0x000fc80008000000 */
[----:B------:R-:W-:Y:S01]  /*2e60*/  ULEA UR4, UR4, UR13, 0x3 ;  /* 0x0000000d04047291 */ /* 0x000fe2000f8e18ff */
[----:B-1----:R-:W-:-:S04]  /*2e70*/  LOP3.LUT R3, R2, UR5, RZ, 0x3c, !PT ;  /* 0x0000000502037c12 */ /* 0x002fc8000f8e3cff */
[----:B------:R-:W-:Y:S01]  /*2e80*/  SHF.L.U32 R3, R3, 0x1f, RZ ;  /* 0x0000001f03037819 */ /* 0x000fe200000006ff */
[----:B------:R-:W-:-:S07]  /*2e90*/  IMAD.U32 R0, RZ, RZ, UR4 ;  /* 0x00000004ff007e24 */ /* 0x000fce000f8e00ff */
.L_x_50:
[----:B-1----:R1:W2:Y:S02]  /*2ea0*/  SYNCS.PHASECHK.TRANS64.TRYWAIT P0, [R0+URZ], R3 ;  /* 0x00000003000075a7 */ /* 0x0022a400080011ff */
[----:B--2---:R-:W-:Y:S05]  /*2eb0*/  @!P0 NANOSLEEP.SYNCS 0x989680 ;  /* 0x009896800000895d */ /* 0x004fea0003900000 */
[----:B------:R-:W2:Y:S02]  /*2ec0*/  @!P0 SYNCS.PHASECHK.TRANS64 P0, [R0+URZ], R3 ;  /* 0x00000003000085a7 */ /* 0x000ea400080010ff */
[----:B--2---:R-:W-:Y:S05]  /*2ed0*/  @P0 EXIT ;  /* 0x000000000000094d */ /* 0x004fea0003800000 */
[----:B------:R-:W-:Y:S05]  /*2ee0*/  BRA `(.L_x_50) ;  /* 0xfffffffc00ec7947 */ /* 0x000fea000383ffff */
.L_x_22:
[----:B------:R-:W-:-:S04]  /*2ef0*/  UISETP.NE.AND UP0, UPT, UR50, URZ, UPT ;  /* 0x000000ff3200728c */ /* 0x000fc8000bf05270 */
[----:B------:R-:W-:-:S09]  /*2f00*/  UISETP.NE.OR UP0, UPT, UR21, 0x1, UP0 ;  /* 0x000000011500788c */ /* 0x000fd20008705670 */
[----:B------:R-:W-:Y:S05]  /*2f10*/  BRA.U UP0, `(.L_x_51) ;  /* 0x0000000500487547 */ /* 0x000fea000b800000 */
[----:B------:R-:W-:Y:S01]  /*2f20*/  ISETP.GE.U32.AND P2, PT, R0, 0x8, PT ;  /* 0x000000080000780c */ /* 0x000fe20003f46070 */
[----:B------:R-:W-:Y:S01]  /*2f30*/  IMAD.MOV.U32 R12, RZ, RZ, 0x1 ;  /* 0x00000001ff0c7424 */ /* 0x000fe200078e00ff */
[----:B------:R-:W-:Y:S02]  /*2f40*/  CS2R R10, SRZ ;  /* 0x00000000000a7805 */ /* 0x000fe4000001ff00 */
[----:B------:R-:W-:Y:S01]  /*2f50*/  CS2R R8, SRZ ;  /* 0x0000000000087805 */ /* 0x000fe2000001ff00 */
[----:B------:R-:W-:Y:S01]  /*2f60*/  UMOV UR4, 0x400 ;  /* 0x0000040000047882 */ /* 0x000fe20000000000 */
[----:B------:R-:W-:Y:S01]  /*2f70*/  UMOV UR5, URZ ;  /* 0x000000ff00057c82 */ /* 0x000fe20008000000 */
[----:B------:R-:W-:-:S12]  /*2f80*/  ULEA UR6, UR50, UR4, 0x18 ;  /* 0x0000000432067291 */ /* 0x000fd8000f8ec0ff */
.L_x_55:
[----:B------:R-:W-:Y:S02]  /*2f90*/  LEA R2, R8, UR6, 0x3 ;  /* 0x0000000608027c11 */ /* 0x000fe4000f8e18ff */
[----:B------:R-:W-:-:S03]  /*2fa0*/  SHF.L.U32 R5, R9, 0x1f, RZ ;  /* 0x0000001f09057819 */ /* 0x000fc600000006ff */
[----:B------:R-:W-:Y:S01]  /*2fb0*/  VIADD R4, R2, 0x120 ;  /* 0x0000012002047836 */ /* 0x000fe20000000000 */
[----:B------:R-:W2:Y:S02]  /*2fc0*/  SYNCS.PHASECHK.TRANS64.TRYWAIT P0, [R2+URZ+0x110], R5 ;  /* 0x00011005020075a7 */ /* 0x000ea400080011ff */
[----:B--2---:R-:W-:Y:S05]  /*2fd0*/  @!P0 BRA `(.L_x_52) ;  /* 0x0000006400ac8947 */ /* 0x004fea0003800000 */
.L_x_146:
[----:B------:R-:W-:Y:S01]  /*2fe0*/  ULEA UR4, UR5, UR6, 0x3 ;  /* 0x0000000605047291 */ /* 0x000fe2000f8e18ff */
[----:B------:R-:W-:Y:S02]  /*2ff0*/  PRMT R4, RZ, 0x654, R4 ;  /* 0x00000654ff047816 */ /* 0x000fe40000000004 */
[----:B--2---:R-:W-:Y:S01]  /*3000*/  SHF.L.U32 R5, R12, 0x1f, RZ ;  /* 0x0000001f0c057819 */ /* 0x004fe200000006ff */
[----:B------:R-:W-:Y:S01]  /*3010*/  UIADD3 UR7, UPT, UPT, UR4, 0xb0, URZ ;  /* 0x000000b004077890 */ /* 0x000fe2000fffe0ff */
[----:B------:R2:W-:Y:S05]  /*3020*/  SYNCS.ARRIVE.TRANS64.RED.A1T0 RZ, [R4+URZ], RZ ;  /* 0x000000ff04ff79a7 */ /* 0x0005ea00081004ff */
[----:B------:R-:W-:Y:S01]  /*3030*/  IMAD.U32 R7, RZ, RZ, UR7 ;  /* 0x00000007ff077e24 */ /* 0x000fe2000f8e00ff */
[----:B------:R-:W3:Y:S04]  /*3040*/  SYNCS.PHASECHK.TRANS64.TRYWAIT P0, [UR4+0xc0], R5 ;  /* 0x0000c005ff0075a7 */ /* 0x000ee80008001104 */
[----:B------:R-:W-:Y:S01]  /*3050*/  PRMT R6, R0, 0x654, R7 ;  /* 0x0000065400067816 */ /* 0x000fe20000000007 */
[----:B--2---:R-:W-:Y:S01]  /*3060*/  @!P2 IMAD.MOV.U32 R4, RZ, RZ, 0x10 ;  /* 0x00000010ff04a424 */ /* 0x004fe200078e00ff */
[----:B---3--:R-:W-:Y:S06]  /*3070*/  @!P0 BRA `(.L_x_53) ;  /* 0x0000006400988947 */ /* 0x008fec0003800000 */
.L_x_148:
[----:B------:R-:W-:Y:S01]  /*3080*/  ULEA UR8, UR5, UR6, 0x4 ;  /* 0x0000000605087291 */ /* 0x000fe2000f8e20ff */
[----:B------:R-:W-:Y:S01]  /*3090*/  SEL R3, R6, R3, !P2 ;  /* 0x0000000306037207 */ /* 0x000fe20005000000 */
[----:B------:R-:W-:Y:S01]  /*30a0*/  UIADD3 UR9, UPT, UPT, UR4, 0xb0, URZ ;  /* 0x000000b004097890 */ /* 0x000fe2000fffe0ff */
[----:B--2---:R-:W-:Y:S01]  /*30b0*/  LEA R2, R11, UR6, 0x3 ;  /* 0x000000060b027c11 */ /* 0x004fe2000f8e18ff */
[----:B------:R-:W-:Y:S01]  /*30c0*/  UIADD3 UR8, UPT, UPT, UR8, 0x140, URZ ;  /* 0x0000014008087890 */ /* 0x000fe2000fffe0ff */
[----:B------:R-:W-:Y:S01]  /*30d0*/  SHF.L.U32 R5, R10, 0x1f, RZ ;  /* 0x0000001f0a057819 */ /* 0x000fe200000006ff */
[----:B------:R2:W-:Y:S01]  /*30e0*/  @!P2 SYNCS.ARRIVE.TRANS64.RED RZ, [R3+URZ], R4 ;  /* 0x0000000403ffa9a7 */ /* 0x0005e200080004ff */
[----:B------:R-:W-:Y:S01]  /*30f0*/  UIADD3 UR4, UPT, UPT, UR5, 0x1, URZ ;  /* 0x0000000105047890 */ /* 0x000fe2000fffe0ff */
[----:B------:R-:W-:-:S03]  /*3100*/  VIADD R8, R8, 0x1 ;  /* 0x0000000108087836 */ /* 0x000fc60000000000 */
[----:B------:R-:W-:Y:S02]  /*3110*/  UISETP.NE.AND UP0, UPT, UR4, 0x2, UPT ;  /* 0x000000020400788c */ /* 0x000fe4000bf05270 */
[----:B------:R-:W-:Y:S06]  /*3120*/  UGETNEXTWORKID.BROADCAST [UR8], [UR9] ;  /* 0x00000000080073ca */ /* 0x000fec0008000100 */
[----:B------:R-:W-:Y:S01]  /*3130*/  USEL UR7, URZ, 0x1, UP0 ;  /* 0x00000001ff077887 */ /* 0x000fe20008000000 */
[----:B------:R-:W-:Y:S01]  /*3140*/  ISETP.NE.AND P0, PT, R8, 0x2, PT ;  /* 0x000000020800780c */ /* 0x000fe20003f05270 */
[----:B------:R-:W-:Y:S01]  /*3150*/  USEL UR5, UR4, URZ, UP0 ;  /* 0x000000ff04057287 */ /* 0x000fe20008000000 */
[----:B------:R-:W3:Y:S03]  /*3160*/  SYNCS.PHASECHK.TRANS64.TRYWAIT P1, [R2+URZ+0xb0], R5 ;  /* 0x0000b005020075a7 */ /* 0x000ee600080211ff */
[----:B------:R-:W-:Y:S01]  /*3170*/  LOP3.LUT R12, R12, UR7, RZ, 0x3c, !PT ;  /* 0x000000070c0c7c12 */ /* 0x000fe2000f8e3cff */
[----:B--23--:R-:W-:Y:S07]  /*3180*/  @!P1 BRA `(.L_x_54) ;  /* 0x00000064006c9947 */ /* 0x00cfee0003800000 */
.L_x_149:
[C---:B------:R-:W-:Y:S01]  /*3190*/  LEA R4, R11.reuse, UR6, 0x4 ;  /* 0x000000060b047c11 */ /* 0x040fe2000f8e20ff */
[----:B--2---:R-:W-:Y:S01]  /*31a0*/  VIADD R2, R2, 0xc0 ;  /* 0x000000c002027836 */ /* 0x004fe20000000000 */
[----:B------:R-:W-:Y:S01]  /*31b0*/  SEL R8, R8, RZ, P0 ;  /* 0x000000ff08087207 */ /* 0x000fe20000000000 */
[----:B------:R-:W-:-:S03]  /*31c0*/  VIADD R11, R11, 0x1 ;  /* 0x000000010b0b7836 */ /* 0x000fc60000000000 */
[----:B------:R-:W2:Y:S01]  /*31d0*/  LDS.128 R4, [R4+0x140] ;  /* 0x0001400004047984 */ /* 0x000ea20000000c00 */
[----:B------:R-:W-:Y:S02]  /*31e0*/  PRMT R2, RZ, 0x654, R2 ;  /* 0x00000654ff027816 */ /* 0x000fe40000000002 */
[C---:B------:R-:W-:Y:S01]  /*31f0*/  ISETP.NE.AND P1, PT, R11.reuse, 0x2, PT ;  /* 0x000000020b00780c */ /* 0x040fe20003f25270 */
[----:B------:R-:W-:Y:S01]  /*3200*/  @!PT LDS RZ, [RZ] ;  /* 0x00000000fffff984 */ /* 0x000fe20000000800 */
[----:B------:R-:W-:Y:S01]  /*3210*/  @!PT LDS RZ, [RZ] ;  /* 0x00000000fffff984 */ /* 0x000fe20000000800 */
[----:B------:R-:W-:Y:S01]  /*3220*/  @!PT LDS RZ, [RZ] ;  /* 0x00000000fffff984 */ /* 0x000fe20000000800 */
[----:B------:R-:W-:Y:S01]  /*3230*/  @!PT LDS RZ, [RZ] ;  /* 0x00000000fffff984 */ /* 0x000fe20000000800 */
[----:B------:R3:W-:Y:S06]  /*3240*/  MEMBAR.ALL.CTA ;  /* 0x0000000000007992 */ /* 0x0007ec0000008000 */
[----:B---3--:R-:W3:Y:S01]  /*3250*/  FENCE.VIEW.ASYNC.S ;  /* 0x00000000000073c6 */ /* 0x008ee20000000000 */
[----:B------:R-:W-:Y:S01]  /*3260*/  SEL R11, R11, RZ, P1 ;  /* 0x000000ff0b0b7207 */ /* 0x000fe20000800000 */
[----:B---3--:R3:W-:Y:S01]  /*3270*/  SYNCS.ARRIVE.TRANS64.RED.A1T0 RZ, [R2+URZ], RZ ;  /* 0x000000ff02ff79a7 */ /* 0x0087e200081004ff */
[----:B--2---:R-:W-:-:S02]  /*3280*/  LOP3.LUT P3, RZ, R6, 0x1, RZ, 0xc0, !PT ;  /* 0x0000000106ff7812 */ /* 0x004fc4000786c0ff */
[----:B------:R-:W-:-:S04]  /*3290*/  SEL R5, RZ, 0x1, P1 ;  /* 0x00000001ff057807 */ /* 0x000fc80000800000 */
[----:B------:R-:W-:Y:S02]  /*32a0*/  LOP3.LUT R10, R10, R5, RZ, 0x3c, !PT ;  /* 0x000000050a0a7212 */ /* 0x000fe400078e3cff */
[----:B---3--:R-:W-:-:S04]  /*32b0*/  SEL R2, RZ, 0x1, P0 ;  /* 0x00000001ff027807 */ /* 0x008fc80000000000 */
[----:B------:R-:W-:Y:S01]  /*32c0*/  LOP3.LUT R9, R9, R2, RZ, 0x3c, !PT ;  /* 0x0000000209097212 */ /* 0x000fe200078e3cff */
[----:B------:R-:W-:Y:S06]  /*32d0*/  @P3 BRA `(.L_x_55) ;  /* 0xfffffffc002c3947 */ /* 0x000fec000383ffff */
[----:B------:R-:W-:Y:S01]  /*32e0*/  ULEA UR4, UR5, UR6, 0x3 ;  /* 0x0000000605047291 */ /* 0x000fe2000f8e18ff */
[----:B------:R-:W-:-:S08]  /*32f0*/  SHF.L.U32 R3, R12, 0x1f, RZ ;  /* 0x0000001f0c037819 */ /* 0x000fd000000006ff */
[----:B------:R-:W2:Y:S02]  /*3300*/  SYNCS.PHASECHK.TRANS64 P0, [UR4+0xc0], R3 ;  /* 0x0000c003ff0075a7 */ /* 0x000ea40008001004 */
[----:B--2---:R-:W-:Y:S05]  /*3310*/  @P0 BRA `(.L_x_56) ;  /* 0x0000000000080947 */ /* 0x004fea0003800000 */
[----:B------:R-:W2:Y:S02]  /*3320*/  SYNCS.PHASECHK.TRANS64.TRYWAIT P0, [UR4+0xc0], R3 ;  /* 0x0000c003ff0075a7 */ /* 0x000ea40008001104 */
[----:B--2---:R-:W-:Y:S05]  /*3330*/  @!P0 BRA `(.L_x_57) ;  /* 0x0000006400148947 */ /* 0x004fea0003800000 */
.L_x_56:
[----:B------:R-:W-:-:S04]  /*3340*/  UIADD3 UR7, UPT, UPT, UR5, 0x1, URZ ;  /* 0x0000000105077890 */ /* 0x000fc8000fffe0ff */
[----:B------:R-:W-:-:S04]  /*3350*/  UISETP.NE.AND UP0, UPT, UR7, 0x2, UPT ;  /* 0x000000020700788c */ /* 0x000fc8000bf05270 */
[----:B------:R-:W-:Y:S02]  /*3360*/  USEL UR8, URZ, 0x1, UP0 ;  /* 0x00000001ff087887 */ /* 0x000fe40008000000 */
[----:B------:R-:W-:-:S04]  /*3370*/  USEL UR7, UR7, URZ, UP0 ;  /* 0x000000ff07077287 */ /* 0x000fc80008000000 */
[----:B------:R-:W-:Y:S01]  /*3380*/  ULEA UR7, UR7, UR6, 0x3 ;  /* 0x0000000607077291 */ /* 0x000fe2000f8e18ff */
[----:B--2---:R-:W-:-:S04]  /*3390*/  LOP3.LUT R3, R12, UR8, RZ, 0x3c, !PT ;  /* 0x000000080c037c12 */ /* 0x004fc8000f8e3cff */
[----:B------:R-:W-:-:S04]  /*33a0*/  SHF.L.U32 R0, R3, 0x1f, RZ ;  /* 0x0000001f03007819 */ /* 0x000fc800000006ff */
[----:B------:R-:W2:Y:S02]  /*33b0*/  SYNCS.PHASECHK.TRANS64 P0, [UR7+0xc0], R0 ;  /* 0x0000c000ff0075a7 */ /* 0x000ea40008001007 */
[----:B-12---:R-:W-:Y:S05]  /*33c0*/  @P0 EXIT ;  /* 0x000000000000094d */ /* 0x006fea0003800000 */
[----:B------:R-:W-:Y:S02]  /*33d0*/  SHF.L.U32 R3, R3, 0x1f, RZ ;  /* 0x0000001f03037819 */ /* 0x000fe400000006ff */
[----:B------:R-:W-:-:S07]  /*33e0*/  MOV R0, UR7 ;  /* 0x0000000700007c02 */ /* 0x000fce0008000f00 */
.L_x_58:
[----:B-1----:R1:W2:Y:S02]  /*33f0*/  SYNCS.PHASECHK.TRANS64.TRYWAIT P0, [R0+URZ+0xc0], R3 ;  /* 0x0000c003000075a7 */ /* 0x0022a400080011ff */
[----:B--2---:R-:W-:Y:S05]  /*3400*/  @!P0 NANOSLEEP.SYNCS 0x989680 ;  /* 0x009896800000895d */ /* 0x004fea0003900000 */
[----:B------:R-:W2:Y:S02]  /*3410*/  @!P0 SYNCS.PHASECHK.TRANS64 P0, [R0+URZ+0xc0], R3 ;  /* 0x0000c003000085a7 */ /* 0x000ea400080010ff */
[----:B--2---:R-:W-:Y:S05]  /*3420*/  @P0 EXIT ;  /* 0x000000000000094d */ /* 0x004fea0003800000 */
[----:B------:R-:W-:Y:S05]  /*3430*/  BRA `(.L_x_58) ;  /* 0xfffffffc00ec7947 */ /* 0x000fea000383ffff */
.L_x_51:
[----:B------:R-:W-:Y:S05]  /*3440*/  BRA.U UP6, `(.L_x_59) ;  /* 0x0000001106d87547 */ /* 0x000fea000b800000 */
[----:B------:R-:W-:Y:S01]  /*3450*/  UMOV UR4, 0x40 ;  /* 0x0000004000047882 */ /* 0x000fe20000000000 */
[----:B------:R-:W-:Y:S01]  /*3460*/  NOP ;  /* 0x0000000000007918 */ /* 0x000fe20000000000 */
[----:B------:R-:W-:Y:S01]  /*3470*/  ULEA UR5, UR50, UR4, 0x18 ;  /* 0x0000000432057291 */ /* 0x000fe2000f8ec0ff */
[----:B------:R-:W-:Y:S02]  /*3480*/  UMOV UR6, 0x400 ;  /* 0x0000040000067882 */ /* 0x000fe40000000000 */
[----:B------:R-:W-:-:S06]  /*3490*/  ULEA UR6, UR50, UR6, 0x18 ;  /* 0x0000000632067291 */ /* 0x000fcc000f8ec0ff */
[----:B------:R-:W2:Y:S02]  /*34a0*/  LDS.U8 R0, [UR5+0x1c] ;  /* 0x00001c05ff007984 */ /* 0x000ea40008000000 */
[----:B--2---:R-:W-:-:S13]  /*34b0*/  ISETP.NE.AND P0, PT, R0, RZ, PT ;  /* 0x000000ff0000720c */ /* 0x004fda0003f05270 */
[----:B------:R-:W-:Y:S05]  /*34c0*/  @P0 BRA `(.L_x_60) ;  /* 0x0000000400080947 */ /* 0x000fea0003800000 */
[----:B------:R-:W-:Y:S02]  /*34d0*/  UISETP.NE.U32.AND UP1, UPT, UR46, 0x1, UPT ;  /* 0x000000012e00788c */ /* 0x000fe4000bf25070 */
[----:B------:R-:W-:-:S07]  /*34e0*/  UIADD3 UR7, UPT, UPT, UR5, 0x8, URZ ;  /* 0x0000000805077890 */ /* 0x000fce000fffe0ff */
[----:B------:R-:W-:Y:S05]  /*34f0*/  BRA.U !UP1, `(.L_x_61) ;  /* 0x00000001099c7547 */ /* 0x000fea000b800000 */
[----:B------:R-:W-:Y:S01]  /*3500*/  ELECT P0, URZ, PT ;  /* 0x0000000000ff782f */ /* 0x000fe20003800000 */
[----:B------:R-:W-:-:S12]  /*3510*/  BSSY B0, `(.L_x_61) ;  /* 0x0000025000007945 */ /* 0x000fd80003800000 */
[----:B------:R-:W-:Y:S05]  /*3520*/  @!P0 BRA `(.L_x_62) ;  /* 0x00000000008c8947 */ /* 0x000fea0003800000 */
[----:B------:R-:W-:-:S05]  /*3530*/  UMOV UR4, 0x10 ;  /* 0x0000001000047882 */ /* 0x000fca0000000000 */
[----:B------:R-:W-:Y:S04]  /*3540*/  DEPBAR.LE SB2, 0x36 ;  /* 0x0000ad800000791a */ /* 0x000fe80000000000 */
[----:B------:R-:W2:Y:S02]  /*3550*/  UTCATOMSWS.2CTA.FIND_AND_SET.ALIGN UP0, UR4, UR4 ;  /* 0x00000004000475e3 */ /* 0x000ea40008200800 */
[----:B--2---:R-:W-:Y:S01]  /*3560*/  MOV R11, UR4 ;  /* 0x00000004000b7c02 */ /* 0x004fe20008000f00 */
[----:B------:R-:W-:Y:S06]  /*3570*/  BRA.U UP0, `(.L_x_63) ;  /* 0x0000000100187547 */ /* 0x000fec000b800000 */
.L_x_64:
[----:B------:R-:W-:Y:S05]  /*3580*/  NANOSLEEP 0x64 ;  /* 0x000000640000795d */ /* 0x000fea0003800000 */
[----:B------:R-:W-:-:S05]  /*3590*/  UMOV UR4, 0x10 ;  /* 0x0000001000047882 */ /* 0x000fca0000000000 */
[----:B------:R-:W-:Y:S04]  /*35a0*/  DEPBAR.LE SB2, 0x36 ;  /* 0x0000ad800000791a */ /* 0x000fe80000000000 */
[----:B------:R-:W2:Y:S02]  /*35b0*/  UTCATOMSWS.2CTA.FIND_AND_SET.ALIGN UP0, UR4, UR4 ;  /* 0x00000004000475e3 */ /* 0x000ea40008200800 */
[----:B--2---:R-:W-:Y:S01]  /*35c0*/  MOV R11, UR4 ;  /* 0x00000004000b7c02 */ /* 0x004fe20008000f00 */
[----:B------:R-:W-:Y:S05]  /*35d0*/  BRA.U !UP0, `(.L_x_64) ;  /* 0xfffffffd08e87547 */ /* 0x000fea000b83ffff */
.L_x_63:
[----:B------:R-:W2:Y:S01]  /*35e0*/  LDS R7, [UR5+0x10] ;  /* 0x00001005ff077984 */ /* 0x000ea20008000800 */
[----:B------:R-:W-:Y:S01]  /*35f0*/  IMAD.U32 R5, RZ, RZ, UR6 ;  /* 0x00000006ff057e24 */ /* 0x000fe2000f8e00ff */
[----:B------:R-:W-:-:S03]  /*3600*/  MOV R4, UR45 ;  /* 0x0000002d00047c02 */ /* 0x000fc60008000f00 */
[----:B------:R-:W-:Y:S01]  /*3610*/  VIADD R5, R5, 0x160 ;  /* 0x0000016005057836 */ /* 0x000fe20000000000 */
[----:B--2---:R-:W-:-:S04]  /*3620*/  SHF.L.U32 R7, R7, 0x1f, RZ ;  /* 0x0000001f07077819 */ /* 0x004fc800000006ff */
[----:B------:R-:W2:Y:S02]  /*3630*/  SYNCS.PHASECHK.TRANS64.TRYWAIT P0, [UR5+0x8], R7 ;  /* 0x00000807ff0075a7 */ /* 0x000ea40008001105 */
[----:B--2---:R-:W-:Y:S05]  /*3640*/  @P0 BRA `(.L_x_65) ;  /* 0x0000000000080947 */ /* 0x004fea0003800000 */
[----:B------:R-:W2:Y:S02]  /*3650*/  SYNCS.PHASECHK.TRANS64.TRYWAIT P0, [UR5+0x8], R7 ;  /* 0x00000807ff0075a7 */ /* 0x000ea40008001105 */
[----:B--2---:R-:W-:Y:S05]  /*3660*/  @!P0 BRA `(.L_x_66) ;  /* 0x0000006000608947 */ /* 0x004fea0003800000 */
.L_x_65:
[----:B--2---:R-:W-:Y:S01]  /*3670*/  HFMA2 R0, -RZ, RZ, 0, 5.9604644775390625e-08 ;  /* 0x00000001ff007431 */ /* 0x004fe200000001ff */
[----:B------:R-:W-:Y:S01]  /*3680*/  UPRMT UR4, UR45, 0x654, UR7 ;  /* 0x000006542d047896 */ /* 0x000fe20008000007 */
[----:B------:R-:W-:Y:S01]  /*3690*/  IMAD.MOV.U32 R8, RZ, RZ, 0xffff ;  /* 0x0000ffffff087424 */ /* 0x000fe200078e00ff */
[----:B------:R-:W-:Y:S01]  /*36a0*/  PRMT R4, R4, 0x654, R5 ;  /* 0x0000065404047816 */ /* 0x000fe20000000005 */
[----:B------:R-:W-:Y:S02]  /*36b0*/  IMAD.MOV.U32 R6, RZ, RZ, 0x4 ;  /* 0x00000004ff067424 */ /* 0x000fe400078e00ff */
[----:B------:R-:W-:Y:S01]  /*36c0*/  IMAD.SHL.U32 R9, R11, 0x20, RZ ;  /* 0x000000200b097824 */ /* 0x000fe200078e00ff */
[----:B------:R-:W-:Y:S02]  /*36d0*/  MOV R5, UR4 ;  /* 0x0000000400057c02 */ /* 0x000fe40008000f00 */
[-C--:B------:R-:W-:Y:S01]  /*36e0*/  SHF.L.U32 R8, R8, R11.reuse, RZ ;  /* 0x0000000b08087219 */ /* 0x080fe200000006ff */
[----:B------:R2:W-:Y:S01]  /*36f0*/  SYNCS.ARRIVE.TRANS64.RED RZ, [UR4], R6 ;  /* 0x00000006ffff79a7 */ /* 0x0005e20008000404 */
[----:B------:R-:W-:Y:S01]  /*3700*/  SHF.L.U32 R7, R0, R11, RZ ;  /* 0x0000000b00077219 */ /* 0x000fe200000006ff */
[----:B------:R2:W-:Y:S04]  /*3710*/  STS [UR6+0x160], R9 ;  /* 0x00016009ff007988 */ /* 0x0005e80008000806 */
[----:B------:R2:W-:Y:S04]  /*3720*/  STAS [R4.64], R11 ;  /* 0x0000000b04007dbd */ /* 0x0005e8000c0008ff */
[----:B------:R2:W-:Y:S04]  /*3730*/  ATOMS.OR RZ, [UR5+0x14], R8 ;  /* 0x00001408ffff798c */ /* 0x0005e8000b000005 */
[----:B------:R2:W-:Y:S04]  /*3740*/  ATOMS.OR RZ, [UR5+0x18], R7 ;  /* 0x00001807ffff798c */ /* 0x0005e8000b000005 */
[----:B------:R2:W-:Y:S02]  /*3750*/  ATOMS.XOR RZ, [UR5+0x10], R0 ;  /* 0x00001000ffff798c */ /* 0x0005e4000b800005 */
.L_x_62:
[----:B-1----:R-:W-:Y:S05]  /*3760*/  BSYNC B0 ;  /* 0x0000000000007941 */ /* 0x002fea0003800000 */
.L_x_61:
[----:B------:R-:W-:Y:S05]  /*3770*/  BRA.U UP1, `(.L_x_67) ;  /* 0x00000001016c7547 */ /* 0x000fea000b800000 */
[----:B------:R-:W-:-:S03]  /*3780*/  UMOV UR4, 0xffffffff ;  /* 0xffffffff00047882 */ /* 0x000fc60000000000 */
[----:B------:R-:W-:Y:S05]  /*3790*/  BRA.DIV UR4, `(.L_x_68) ;  /* 0x00000062042c7947 */ /* 0x000fea000b800000 */
[----:B------:R-:W-:-:S13]  /*37a0*/  ELECT P0, URZ, PT ;  /* 0x0000000000ff782f */ /* 0x000fda0003800000 */
.L_x_153:
[----:B------:R-:W-:Y:S05]  /*37b0*/  @!P0 BRA `(.L_x_67) ;  /* 0x00000000005c8947 */ /* 0x000fea0003800000 */
[----:B--2---:R-:W2:Y:S02]  /*37c0*/  LDS R5, [UR5+0x10] ;  /* 0x00001005ff057984 */ /* 0x004ea40008000800 */
[----:B--2---:R-:W-:-:S04]  /*37d0*/  SHF.L.U32 R5, R5, 0x1f, RZ ;  /* 0x0000001f05057819 */ /* 0x004fc800000006ff */
[----:B------:R-:W2:Y:S02]  /*37e0*/  SYNCS.PHASECHK.TRANS64.TRYWAIT P0, [UR5+0x8], R5 ;  /* 0x00000805ff0075a7 */ /* 0x000ea40008001105 */
[----:B--2---:R-:W-:Y:S05]  /*37f0*/  @P0 BRA `(.L_x_69) ;  /* 0x0000000000080947 */ /* 0x004fea0003800000 */
[----:B------:R-:W2:Y:S02]  /*3800*/  SYNCS.PHASECHK.TRANS64.TRYWAIT P0, [UR5+0x8], R5 ;  /* 0x00000805ff0075a7 */ /* 0x000ea40008001105 */
[----:B--2---:R-:W-:Y:S05]  /*3810*/  @!P0 BRA `(.L_x_70) ;  /* 0x0000006000308947 */ /* 0x004fea0003800000 */
.L_x_69:
[----:B------:R-:W3:Y:S01]  /*3820*/  LDS R7, [UR6+0x160] ;  /* 0x00016006ff077984 */ /* 0x000ee20008000800 */
[----:B--2---:R-:W-:Y:S02]  /*3830*/  HFMA2 R0, -RZ, RZ, 0, 5.9604644775390625e-08 ;  /* 0x00000001ff007431 */ /* 0x004fe400000001ff */
[----:B------:R-:W-:Y:S01]  /*3840*/  IMAD.MOV.U32 R4, RZ, RZ, 0xffff ;  /* 0x0000ffffff047424 */ /* 0x000fe200078e00ff */
[----:B------:R-:W-:Y:S01]  /*3850*/  UPRMT UR4, UR45, 0x654, UR7 ;  /* 0x000006542d047896 */ /* 0x000fe20008000007 */
[----:B---3--:R-:W-:-:S03]  /*3860*/  IMAD.SHL.U32 R5, R7, 0x20, RZ ;  /* 0x0000002007057824 */ /* 0x008fc600078e00ff */
[-C--:B------:R-:W-:Y:S02]  /*3870*/  SHF.L.U32 R4, R4, R7.reuse, RZ ;  /* 0x0000000704047219 */ /* 0x080fe400000006ff */
[----:B------:R-:W-:Y:S01]  /*3880*/  SHF.L.U32 R7, R0, R7, RZ ;  /* 0x0000000700077219 */ /* 0x000fe200000006ff */
[----:B------:R3:W-:Y:S04]  /*3890*/  STS [UR6+0x160], R5 ;  /* 0x00016005ff007988 */ /* 0x0007e80008000806 */
[----:B------:R3:W-:Y:S04]  /*38a0*/  ATOMS.OR RZ, [UR5+0x14], R4 ;  /* 0x00001404ffff798c */ /* 0x0007e8000b000005 */
[----:B------:R3:W-:Y:S01]  /*38b0*/  ATOMS.OR RZ, [UR5+0x18], R7 ;  /* 0x00001807ffff798c */ /* 0x0007e2000b000005 */
[----:B------:R-:W-:Y:S03]  /*38c0*/  SYNCS.ARRIVE.TRANS64.RED.A1T0 RZ, [UR4], RZ ;  /* 0x000000ffffff79a7 */ /* 0x000fe60008100404 */
[----:B------:R3:W-:Y:S01]  /*38d0*/  ATOMS.XOR RZ, [UR5+0x10], R0 ;  /* 0x00001000ffff798c */ /* 0x0007e2000b800005 */
[----:B------:R-:W-:Y:S05]  /*38e0*/  BRA `(.L_x_67) ;  /* 0x0000000000107947 */ /* 0x000fea0003800000 */
.L_x_60:
[----:B------:R-:W-:Y:S02]  /*38f0*/  MOV R0, 0xffffffff ;  /* 0xffffffff00007802 */ /* 0x000fe40000000f00 */
[----:B------:R-:W-:-:S03]  /*3900*/  MOV R4, 0x3930 ;  /* 0x0000393000047802 */ /* 0x000fc60000000f00 */
[----:B------:R2:W-:Y:S04]  /*3910*/  STS [UR6+0x160], R0 ;  /* 0x00016000ff007988 */ /* 0x0005e80008000806 */
[----:B-12--5:R-:W-:Y:S05]  /*3920*/  CALL.REL.NOINC `($__internal_1_$__cuda_sm10x_tcgen05_guardrail_trap_phase_invalid_during_alloc) ;  /* 0x0000006400787944 */ /* 0x026fea0003c00000 */
.L_x_67:
[----:B------:R-:W-:Y:S05]  /*3930*/  WARPSYNC.ALL ;  /* 0x0000000000007948 */ /* 0x000fea0003800000 */
[----:B------:R-:W4:Y:S01]  /*3940*/  S2UR UR4, SR_CgaCtaId ;  /* 0x00000000000479c3 */ /* 0x000f220000008800 */
[----:B------:R-:W-:Y:S01]  /*3950*/  UMOV UR26, 0x400 ;  /* 0x00000400001a7882 */ /* 0x000fe20000000000 */
[----:B------:R-:W-:-:S06]  /*3960*/  NOP ;  /* 0x0000000000007918 */ /* 0x000fcc0000000000 */
[----:B------:R-:W-:Y:S06]  /*3970*/  BAR.ARV 0x6, 0xa0 ;  /* 0x0182800000007b1d */ /* 0x000fec0000002000 */
[----:B------:R-:W1:Y:S01]  /*3980*/  LDCU UR6, c[0x0][0x38c] ;  /* 0x00007180ff0677ac */ /* 0x000e620008000800 */
[----:B------:R-:W-:Y:S01]  /*3990*/  LOP3.LUT R3, R3, 0xffff, RZ, 0xc0, !PT ;  /* 0x0000ffff03037812 */ /* 0x000fe200078ec0ff */
[----:B--2---:R-:W-:Y:S01]  /*39a0*/  IMAD.MOV.U32 R9, RZ, RZ, 0x1 ;  /* 0x00000001ff097424 */ /* 0x004fe200078e00ff */
[----:B------:R-:W-:Y:S01]  /*39b0*/  LOP3.LUT R2, R2, 0xffff, RZ, 0xc0, !PT ;  /* 0x0000ffff02027812 */ /* 0x000fe200078ec0ff */
[----:B------:R-:W-:Y:S01]  /*39c0*/  IMAD.MOV.U32 R8, RZ, RZ, RZ ;  /* 0x000000ffff087224 */ /* 0x000fe200078e00ff */
[----:B------:R-:W-:Y:S01]  /*39d0*/  R2UR UR28, R3 ;  /* 0x00000000031c72ca */ /* 0x000fe200000e0000 */
[----:B------:R-:W-:Y:S01]  /*39e0*/  UMOV UR32, URZ ;  /* 0x000000ff00207c82 */ /* 0x000fe20008000000 */
[----:B------:R-:W-:-:S02]  /*39f0*/  R2UR UR42, R2 ;  /* 0x00000000022a72ca */ /* 0x000fc400000e0000 */
[----:B------:R-:W-:Y:S01]  /*3a00*/  CS2R R2, SRZ ;  /* 0x0000000000027805 */ /* 0x000fe2000001ff00 */
[----:B------:R-:W-:Y:S01]  /*3a10*/  UMOV UR23, URZ ;  /* 0x000000ff00177c82 */ /* 0x000fe20008000000 */
[----:B----4-:R-:W-:Y:S01]  /*3a20*/  ULEA UR26, UR4, UR26, 0x18 ;  /* 0x0000001a041a7291 */ /* 0x010fe2000f8ec0ff */
[----:B------:R-:W-:Y:S01]  /*3a30*/  UMOV UR22, URZ ;  /* 0x000000ff00167c82 */ /* 0x000fe20008000000 */
[----:B------:R-:W-:Y:S02]  /*3a40*/  UISETP.NE.AND UP3, UPT, UR46, URZ, UPT ;  /* 0x000000ff2e00728c */ /* 0x000fe4000bf65270 */
[----:B------:R-:W-:Y:S02]  /*3a50*/  UIADD3 UR5, UPT, UPT, UR26, 0x8400, URZ ;  /* 0x000084001a057890 */ /* 0x000fe4000fffe0ff */
[----:B------:R-:W-:-:S03]  /*3a60*/  UIADD3 UR4, UPT, UPT, UR26, 0x28400, URZ ;  /* 0x000284001a047890 */ /* 0x000fc6000fffe0ff */
[----:B---3--:R-:W2:Y:S01]  /*3a70*/  LDS R0, [UR26+0x160] ;  /* 0x0001601aff007984 */ /* 0x008ea20008000800 */
[----:B-1----:R-:W-:Y:S02]  /*3a80*/  UIADD3 UR6, UPT, UPT, UR6, 0x7f, URZ ;  /* 0x0000007f06067890 */ /* 0x002fe4000fffe0ff */
[----:B------:R-:W-:Y:S02]  /*3a90*/  USHF.R.U32.HI UR5, URZ, 0x4, UR5 ;  /* 0x00000004ff057899 */ /* 0x000fe40008011605 */
[----:B------:R-:W-:Y:S02]  /*3aa0*/  USHF.R.S32.HI UR33, URZ, 0x1f, UR6 ;  /* 0x0000001fff217899 */ /* 0x000fe40008011406 */
[----:B------:R-:W-:Y:S02]  /*3ab0*/  USHF.R.U32.HI UR4, URZ, 0x4, UR4 ;  /* 0x00000004ff047899 */ /* 0x000fe40008011604 */
[----:B------:R-:W-:Y:S02]  /*3ac0*/  ULEA.HI UR33, UR33, UR6, URZ, 0x7 ;  /* 0x0000000621217291 */ /* 0x000fe4000f8f38ff */
[----:B------:R-:W-:-:S02]  /*3ad0*/  ULOP3.LUT UR5, UR5, 0x3fff, URZ, 0xc0, !UPT ;  /* 0x00003fff05057892 */ /* 0x000fc4000f8ec0ff */
[----:B------:R-:W-:Y:S02]  /*3ae0*/  USHF.R.S32.HI UR33, URZ, 0x7, UR33 ;  /* 0x00000007ff217899 */ /* 0x000fe40008011421 */
[----:B------:R-:W-:Y:S02]  /*3af0*/  ULOP3.LUT UR30, UR4, 0x3fff, URZ, 0xc0, !UPT ;  /* 0x00003fff041e7892 */ /* 0x000fe4000f8ec0ff */
[----:B------:R-:W-:Y:S01]  /*3b00*/  UISETP.LT.AND UP0, UPT, UR33, 0x1, UPT ;  /* 0x000000012100788c */ /* 0x000fe2000bf01270 */
[----:B------:R-:W-:Y:S01]  /*3b10*/  UMOV UR40, 0x0 ;  /* 0x0000000000287882 */ /* 0x000fe20000000000 */
[----:B------:R-:W-:Y:S01]  /*3b20*/  UMOV UR41, 0x10200490 ;  /* 0x1020049000297882 */ /* 0x000fe20000000000 */
[----:B------:R-:W-:Y:S02]  /*3b30*/  ULOP3.LUT UR29, UR5, 0x10000, URZ, 0xfc, !UPT ;  /* 0x00010000051d7892 */ /* 0x000fe4000f8efcff */
[----:B------:R-:W-:Y:S02]  /*3b40*/  ULOP3.LUT UR30, UR30, 0x10000, URZ, 0xfc, !UPT ;  /* 0x000100001e1e7892 */ /* 0x000fe4000f8efcff */
[----:B------:R-:W-:Y:S01]  /*3b50*/  USEL UR43, UR33, 0x1, !UP0 ;  /* 0x00000001212b7887 */ /* 0x000fe2000c000000 */
[----:B------:R-:W-:Y:S01]  /*3b60*/  UMOV UR38, 0x0 ;  /* 0x0000000000267882 */ /* 0x000fe20000000000 */
[----:B------:R-:W-:Y:S01]  /*3b70*/  UMOV UR39, 0x10200490 ;  /* 0x1020049000277882 */ /* 0x000fe20000000000 */
[----:B------:R-:W-:Y:S01]  /*3b80*/  UMOV UR36, 0x0 ;  /* 0x0000000000247882 */ /* 0x000fe20000000000 */
[----:B------:R-:W-:Y:S01]  /*3b90*/  UMOV UR37, 0x10200490 ;  /* 0x1020049000257882 */ /* 0x000fe20000000000 */
[----:B------:R-:W-:Y:S01]  /*3ba0*/  UMOV UR34, 0x0 ;  /* 0x0000000000227882 */ /* 0x000fe20000000000 */
[----:B------:R-:W-:Y:S01]  /*3bb0*/  UMOV UR35, 0x10200490 ;  /* 0x1020049000237882 */ /* 0x000fe20000000000 */
[----:B--2---:R-:W-:-:S15]  /*3bc0*/  R2UR UR44, R0 ;  /* 0x00000000002c72ca */ /* 0x004fde00000e0000 */
.L_x_78:
[C---:B------:R-:W-:Y:S02]  /*3bd0*/  LEA R0, R8.reuse, UR26, 0x3 ;  /* 0x0000001a08007c11 */ /* 0x040fe4000f8e18ff */
[----:B------:R-:W-:Y:S02]  /*3be0*/  SHF.L.U32 R5, R3, 0x1f, RZ ;  /* 0x0000001f03057819 */ /* 0x000fe400000006ff */
[----:B------:R-:W-:Y:S02]  /*3bf0*/  LEA R4, R8, UR26, 0x4 ;  /* 0x0000001a08047c11 */ /* 0x000fe4000f8e20ff */
[----:B------:R-:W1:Y:S02]  /*3c00*/  SYNCS.PHASECHK.TRANS64.TRYWAIT P0, [R0+URZ+0xb0], R5 ;  /* 0x0000b005000075a7 */ /* 0x000e6400080011ff */
[----:B-1-3--:R-:W-:Y:S05]  /*3c10*/  @!P0 BRA `(.L_x_71) ;  /* 0x0000005c00488947 */ /* 0x00afea0003800000 */
.L_x_154:
[----:B-1----:R-:W1:Y:S01]  /*3c20*/  LDS.128 R4, [R4+0x140] ;  /* 0x0001400004047984 */ /* 0x002e620000000c00 */
[----:B------:R-:W-:Y:S02]  /*3c30*/  VIADD R0, R0, 0xc0 ;  /* 0x000000c000007836 */ /* 0x000fe40000000000 */
[----:B------:R-:W-:Y:S01]  /*3c40*/  VIADD R8, R8, 0x1 ;  /* 0x0000000108087836 */ /* 0x000fe20000000000 */
[----:B------:R-:W-:Y:S01]  /*3c50*/  @!PT LDS RZ, [RZ] ;  /* 0x00000000fffff984 */ /* 0x000fe20000000800 */
[----:B------:R-:W-:Y:S01]  /*3c60*/  @!PT LDS RZ, [RZ] ;  /* 0x00000000fffff984 */ /* 0x000fe20000000800 */
[----:B------:R-:W-:Y:S01]  /*3c70*/  @!PT LDS RZ, [RZ] ;  /* 0x00000000fffff984 */ /* 0x000fe20000000800 */
[----:B------:R-:W-:Y:S01]  /*3c80*/  @!PT LDS RZ, [RZ] ;  /* 0x00000000fffff984 */ /* 0x000fe20000000800 */
[----:B------:R2:W-:Y:S06]  /*3c90*/  MEMBAR.ALL.CTA ;  /* 0x0000000000007992 */ /* 0x0005ec0000008000 */
[----:B--2---:R-:W2:Y:S01]  /*3ca0*/  FENCE.VIEW.ASYNC.S ;  /* 0x00000000000073c6 */ /* 0x004ea20000000000 */
[----:B------:R-:W-:-:S04]  /*3cb0*/  PRMT R0, RZ, 0x654, R0 ;  /* 0x00000654ff007816 */ /* 0x000fc80000000000 */
[----:B--2---:R2:W-:Y:S01]  /*3cc0*/  SYNCS.ARRIVE.TRANS64.RED.A1T0 RZ, [R0+URZ], RZ ;  /* 0x000000ff00ff79a7 */ /* 0x0045e200081004ff */
[----:B-1----:R-:W-:Y:S01]  /*3cd0*/  LOP3.LUT P1, RZ, R6, 0x1, RZ, 0xc0, !PT ;  /* 0x0000000106ff7812 */ /* 0x002fe2000782c0ff */
[----:B--2---:R-:W-:-:S12]  /*3ce0*/  BRA.U UP3, `(.L_x_72) ;  /* 0x0000000503087547 */ /* 0x004fd8000b800000 */
[----:B------:R-:W1:Y:S01]  /*3cf0*/  LDCU UR4, c[0x0][0x38c] ;  /* 0x00007180ff0477ac */ /* 0x000e620008000800 */
[----:B------:R-:W-:Y:S02]  /*3d00*/  PLOP3.LUT P2, PT, PT, PT, PT, 0x80, 0x8 ;  /* 0x000000000008781c */ /* 0x000fe40003f4f070 */
[----:B------:R-:W-:Y:S01]  /*3d10*/  SHF.L.U32 R5, R9, 0x1f, RZ ;  /* 0x0000001f09057819 */ /* 0x000fe200000006ff */
[----:B------:R-:W-:Y:S02]  /*3d20*/  ULEA UR31, UR32, UR26, 0x3 ;  /* 0x0000001a201f7291 */ /* 0x000fe4000f8e18ff */
[----:B------:R-:W-:Y:S02]  /*3d30*/  ULEA UR11, UR32, UR44, 0x7 ;  /* 0x0000002c200b7291 */ /* 0x000fe4000f8e38ff */
[----:B-1----:R-:W-:-:S06]  /*3d40*/  UISETP.GE.AND UP0, UPT, UR4, 0x1, UPT ;  /* 0x000000010400788c */ /* 0x002fcc000bf06270 */
[----:B------:R-:W-:-:S05]  /*3d50*/  PLOP3.LUT P0, PT, PT, PT, UP0, 0x80, 0x8 ;  /* 0x000000000008781c */ /* 0x000fca0003f0f008 */
[----:B------:R-:W-:-:S08]  /*3d60*/  @UP0 ULEA UR4, UR23, UR26, 0x3 ;  /* 0x0000001a17040291 */ /* 0x000fd0000f8e18ff */
[----:B------:R-:W-:-:S04]  /*3d70*/  @P0 SHF.L.U32 R0, R2, 0x1f, RZ ;  /* 0x0000001f02000819 */ /* 0x000fc800000006ff */
[----:B------:R1:W2:Y:S01]  /*3d80*/  @P0 SYNCS.PHASECHK.TRANS64.TRYWAIT P2, [UR4], R0 ;  /* 0x00000000ff0005a7 */ /* 0x0002a20008041104 */
[----:B------:R-:W3:Y:S02]  /*3d90*/  SYNCS.PHASECHK.TRANS64.TRYWAIT P0, [UR31+0xf0], R5 ;  /* 0x0000f005ff0075a7 */ /* 0x000ee4000800111f */
[----:B-123--:R-:W-:Y:S05]  /*3da0*/  @!P0 BRA `(.L_x_73) ;  /* 0x0000005800f88947 */ /* 0x00efea0003800000 */
.L_x_156:
[----:B------:R-:W-:Y:S01]  /*3db0*/  UMOV UR27, UR22 ;  /* 0x00000016001b7c82 */ /* 0x000fe20008000000 */
[----:B------:R-:W-:Y:S05]  /*3dc0*/  BRA.U !UP0, `(.L_x_74) ;  /* 0x0000000108c07547 */ /* 0x000fea000b800000 */
[----:B------:R-:W-:Y:S02]  /*3dd0*/  UIADD3 UR27, UPT, UPT, UR43, UR22, URZ ;  /* 0x000000162b1b7290 */ /* 0x000fe4000fffe0ff */
[----:B------:R-:W-:Y:S01]  /*3de0*/  UPLOP3.LUT UP2, UPT, UPT, UPT, UPT, 0x40, 0x4 ;  /* 0x000000000004789c */ /* 0x000fe20003f4e870 */
[----:B------:R-:W-:Y:S01]  /*3df0*/  UMOV UR24, UR33 ;  /* 0x0000002100187c82 */ /* 0x000fe20008000000 */
[----:B------:R-:W-:-:S09]  /*3e00*/  UMOV UR10, UR23 ;  /* 0x00000017000a7c82 */ /* 0x000fd20008000000 */
.L_x_77:
[----:B--2---:R-:W-:Y:S01]  /*3e10*/  ULEA UR5, UR10, UR26, 0x3 ;  /* 0x0000001a0a057291 */ /* 0x004fe2000f8e18ff */
[----:B---3--:R-:W-:Y:S11]  /*3e20*/  @P2 BRA `(.L_x_75) ;  /* 0x00000000000c2947 */ /* 0x008ff60003800000 */
[----:B-1----:R-:W-:Y:S04]  /*3e30*/  SHF.L.U32 R5, R2, 0x1f, RZ ;  /* 0x0000001f02057819 */ /* 0x002fe800000006ff */
[----:B------:R-:W1:Y:S02]  /*3e40*/  SYNCS.PHASECHK.TRANS64.TRYWAIT P0, [UR5], R5 ;  /* 0x00000005ff0075a7 */ /* 0x000e640008001105 */
[----:B-1----:R-:W-:Y:S05]  /*3e50*/  @!P0 BRA `(.L_x_76) ;  /* 0x0000005800e48947 */ /* 0x002fea0003800000 */
.L_x_75:
[----:B------:R-:W-:Y:S01]  /*3e60*/  UISETP.NE.AND UP0, UPT, UR24, 0x1, UPT ;  /* 0x000000011800788c */ /* 0x000fe2000bf05270 */
[----:B------:R-:W-:Y:S01]  /*3e70*/  PLOP3.LUT P2, PT, PT, PT, PT, 0x80, 0x8 ;  /* 0x000000000008781c */ /* 0x000fe20003f4f070 */
[----:B------:R-:W-:Y:S02]  /*3e80*/  UIADD3 UR4, UPT, UPT, UR10, 0x1, URZ ;  /* 0x000000010a047890 */ /* 0x000fe4000fffe0ff */
[----:B------:R-:W-:Y:S02]  /*3e90*/  UIADD3 UR25, UPT, UPT, UR5, 0x40, URZ ;  /* 0x0000004005197890 */ /* 0x000fe4000fffe0ff */
[----:B------:R-:W-:Y:S01]  /*3ea0*/  UISETP.NE.AND UP1, UPT, UR4, 0x8, UPT ;  /* 0x000000080400788c */ /* 0x000fe2000bf25270 */
[----:B------:R-:W-:Y:S01]  /*3eb0*/  PLOP3.LUT P0, PT, PT, PT, UP0, 0x80, 0x8 ;  /* 0x000000000008781c */ /* 0x000fe20003f0f008 */
[----:B------:R-:W-:Y:S02]  /*3ec0*/  UIADD3 UR22, UPT, UPT, UR22, 0x1, URZ ;  /* 0x0000000116167890 */ /* 0x000fe4000fffe0ff */
[----:B------:R-:W-:Y:S02]  /*3ed0*/  USEL UR6, URZ, 0x1, UP1 ;  /* 0x00000001ff067887 */ /* 0x000fe40008800000 */
[----:B------:R-:W-:Y:S02]  /*3ee0*/  USEL UR23, UR4, URZ, UP1 ;  /* 0x000000ff04177287 */ /* 0x000fe40008800000 */
[----:B------:R-:W-:Y:S02]  /*3ef0*/  UIADD3 UR24, UPT, UPT, UR24, -0x1, URZ ;  /* 0xffffffff18187890 */ /* 0x000fe4000fffe0ff */
[----:B------:R-:W-:Y:S01]  /*3f00*/  @UP0 ULEA UR4, UR23, UR26, 0x3 ;  /* 0x0000001a17040291 */ /* 0x000fe2000f8e18ff */
[----:B------:R-:W-:Y:S01]  /*3f10*/  LOP3.LUT R2, R2, UR6, RZ, 0x3c, !PT ;  /* 0x0000000602027c12 */ /* 0x000fe2000f8e3cff */
[----:B------:R-:W-:Y:S02]  /*3f20*/  ULEA UR6, UR10, UR30, 0x9 ;  /* 0x0000001e0a067291 */ /* 0x000fe4000f8e48ff */
[----:B------:R-:W-:Y:S01]  /*3f30*/  UISETP.NE.AND UP0, UPT, UR22, UR27, UPT ;  /* 0x0000001b1600728c */ /* 0x000fe2000bf05270 */
[----:B-1----:R-:W-:Y:S01]  /*3f40*/  @P0 SHF.L.U32 R0, R2, 0x1f, RZ ;  /* 0x0000001f02000819 */ /* 0x002fe200000006ff */
[----:B------:R-:W-:Y:S02]  /*3f50*/  UIADD3 UR20, UPT, UPT, UR6, 0x2, URZ ;  /* 0x0000000206147890 */ /* 0x000fe4000fffe0ff */
[----:B------:R-:W-:Y:S01]  /*3f60*/  UIADD3 UR16, UPT, UPT, UR6, 0x4, URZ ;  /* 0x0000000406107890 */ /* 0x000fe2000fffe0ff */
[----:B------:R2:W3:Y:S01]  /*3f70*/  @P0 SYNCS.PHASECHK.TRANS64.TRYWAIT P2, [UR4], R0 ;  /* 0x00000000ff0005a7 */ /* 0x0004e20008041104 */
[----:B------:R-:W-:Y:S02]  /*3f80*/  ULEA UR4, UR10, UR29, 0xa ;  /* 0x0000001d0a047291 */ /* 0x000fe4000f8e50ff */
[----:B------:R-:W-:Y:S02]  /*3f90*/  UIADD3 UR12, UPT, UPT, UR6, 0x6, URZ ;  /* 0x00000006060c7890 */ /* 0x000fe4000fffe0ff */
[----:B------:R-:W-:Y:S02]  /*3fa0*/  UIADD3 UR18, UPT, UPT, UR4, 0x2, URZ ;  /* 0x0000000204127890 */ /* 0x000fe4000fffe0ff */
[----:B------:R-:W-:Y:S02]  /*3fb0*/  UIADD3 UR14, UPT, UPT, UR4, 0x4, URZ ;  /* 0x00000004040e7890 */ /* 0x000fe4000fffe0ff */
[----:B------:R-:W-:Y:S01]  /*3fc0*/  UIADD3 UR8, UPT, UPT, UR4, 0x6, URZ ;  /* 0x0000000604087890 */ /* 0x000fe2000fffe0ff */
[----:B------:R-:W-:Y:S01]  /*3fd0*/  UMOV UR7, 0x40004040 ;  /* 0x4000404000077882 */ /* 0x000fe20000000000 */
[----:B------:R-:W-:Y:S01]  /*3fe0*/  UMOV UR5, 0x40004040 ;  /* 0x4000404000057882 */ /* 0x000fe20000000000 */
[----:B------:R-:W-:Y:S01]  /*3ff0*/  UMOV UR21, 0x40004040 ;  /* 0x4000404000157882 */ /* 0x000fe20000000000 */
[----:B------:R2:W-:Y:S01]  /*4000*/  UTCQMMA.2CTA gdesc[UR4], gdesc[UR6], tmem[UR11], tmem[UR40], idesc[UR41], UP2 ;  /* 0x00ff2806040075ea */ /* 0x0005e2000920030b */
[----:B------:R-:W-:Y:S01]  /*4010*/  UPLOP3.LUT UP2, UPT, UPT, UPT, UPT, 0x80, 0x8 ;  /* 0x000000000008789c */ /* 0x000fe20003f4f070 */
[----:B------:R-:W-:Y:S01]  /*4020*/  UMOV UR19, 0x40004040 ;  /* 0x4000404000137882 */ /* 0x000fe20000000000 */
[----:B------:R-:W-:Y:S01]  /*4030*/  UMOV UR17, 0x40004040 ;  /* 0x4000404000117882 */ /* 0x000fe20000000000 */
[----:B------:R2:W-:Y:S01]  /*4040*/  UTCQMMA.2CTA gdesc[UR18], gdesc[UR20], tmem[UR11], tmem[UR38], idesc[UR39], UPT ;  /* 0x00ff2614120075ea */ /* 0x0005e2000ba0030b */
[----:B------:R-:W-:Y:S01]  /*4050*/  UMOV UR15, 0x40004040 ;  /* 0x40004040000f7882 */ /* 0x000fe20000000000 */
[----:B------:R-:W-:Y:S01]  /*4060*/  UMOV UR13, 0x40004040 ;  /* 0x40004040000d7882 */ /* 0x000fe20000000000 */
[----:B------:R-:W-:Y:S01]  /*4070*/  UMOV UR9, 0x40004040 ;  /* 0x4000404000097882 */ /* 0x000fe20000000000 */
[----:B------:R2:W-:Y:S01]  /*4080*/  UTCQMMA.2CTA gdesc[UR14], gdesc[UR16], tmem[UR11], tmem[UR36], idesc[UR37], UPT ;  /* 0x00ff24100e0075ea */ /* 0x0005e2000ba0030b */
[----:B------:R2:W-:Y:S01]  /*4090*/  UTCQMMA.2CTA gdesc[UR8], gdesc[UR12], tmem[UR11], tmem[UR34], idesc[UR35], UPT ;  /* 0x00ff220c080075ea */ /* 0x0005e2000ba0030b */
[----:B------:R2:W-:Y:S01]  /*40a0*/  UTCBAR.2CTA.MULTICAST [UR25], URZ, UR28 ;  /* 0x000000ff190073e9 */ /* 0x0005e2000820081c */
[----:B------:R-:W-:Y:S01]  /*40b0*/  UMOV UR10, UR23 ;  /* 0x00000017000a7c82 */ /* 0x000fe20008000000 */
[----:B------:R-:W-:Y:S05]  /*40c0*/  BRA.U UP0, `(.L_x_77) ;  /* 0xfffffffd00507547 */ /* 0x000fea000b83ffff */
.L_x_74:
[----:B--2---:R-:W-:Y:S01]  /*40d0*/  UIADD3 UR4, UPT, UPT, UR31, 0xd0, URZ ;  /* 0x000000d01f047890 */ /* 0x004fe2000fffe0ff */
[----:B------:R-:W-:-:S08]  /*40e0*/  UMOV UR22, UR27 ;  /* 0x0000001b00167c82 */ /* 0x000fd00008000000 */
[----:B------:R2:W-:Y:S01]  /*40f0*/  UTCBAR.2CTA.MULTICAST [UR4], URZ, UR42 ;  /* 0x000000ff040073e9 */ /* 0x0005e2000820082a */
[----:B------:R-:W-:Y:S02]  /*4100*/  NOP ;  /* 0x0000000000007918 */ /* 0x000fe40000000000 */
.L_x_72:
[----:B--2---:R-:W-:Y:S01]  /*4110*/  UIADD3 UR4, UPT, UPT, UR32, 0x1, URZ ;  /* 0x0000000120047890 */ /* 0x004fe2000fffe0ff */
[----:B------:R-:W-:-:S03]  /*4120*/  ISETP.NE.AND P0, PT, R8, 0x2, PT ;  /* 0x000000020800780c */ /* 0x000fc60003f05270 */
[----:B------:R-:W-:Y:S01]  /*4130*/  UISETP.NE.AND UP0, UPT, UR4, 0x4, UPT ;  /* 0x000000040400788c */ /* 0x000fe2000bf05270 */
[----:B-1----:R-:W-:Y:S02]  /*4140*/  SEL R0, RZ, 0x1, P0 ;  /* 0x00000001ff007807 */ /* 0x002fe40000000000 */
[----:B------:R-:W-:Y:S01]  /*4150*/  SEL R8, R8, RZ, P0 ;  /* 0x000000ff08087207 */ /* 0x000fe20000000000 */
[----:B------:R-:W-:Y:S01]  /*4160*/  USEL UR5, URZ, 0x1, UP0 ;  /* 0x00000001ff057887 */ /* 0x000fe20008000000 */
[----:B------:R-:W-:Y:S01]  /*4170*/  LOP3.LUT R3, R3, R0, RZ, 0x3c, !PT ;  /* 0x0000000003037212 */ /* 0x000fe200078e3cff */
[----:B------:R-:W-:-:S04]  /*4180*/  USEL UR32, UR4, URZ, UP0 ;  /* 0x000000ff04207287 */ /* 0x000fc80008000000 */
[----:B------:R-:W-:Y:S01]  /*4190*/  LOP3.LUT R9, R9, UR5, RZ, 0x3c, !PT ;  /* 0x0000000509097c12 */ /* 0x000fe2000f8e3cff */
[----:B------:R-:W-:Y:S07]  /*41a0*/  @P1 BRA `(.L_x_78) ;  /* 0xfffffff800881947 */ /* 0x000fee000383ffff */
[----:B------:R-:W1:Y:S01]  /*41b0*/  S2UR UR8, SR_CgaCtaId ;  /* 0x00000000000879c3 */ /* 0x000e620000008800 */
[----:B------:R-:W-:Y:S01]  /*41c0*/  ELECT P0, URZ, PT ;  /* 0x0000000000ff782f */ /* 0x000fe20003800000 */
[----:B------:R-:W-:Y:S01]  /*41d0*/  HFMA2 R0, -RZ, RZ, 0, 5.9604644775390625e-08 ;  /* 0x00000001ff007431 */ /* 0x000fe200000001ff */
[----:B------:R-:W-:-:S05]  /*41e0*/  UMOV UR4, 0x40 ;  /* 0x0000004000047882 */ /* 0x000fca0000000000 */
[----:B------:R-:W-:Y:S01]  /*41f0*/  UVIRTCOUNT.DEALLOC.SMPOOL 0x80 ;  /* 0x000000800000784c */ /* 0x000fe20000000000 */
[----:B------:R-:W-:Y:S02]  /*4200*/  UISETP.NE.AND UP1, UPT, UR46, URZ, UPT ;  /* 0x000000ff2e00728c */ /* 0x000fe4000bf25270 */
[----:B-1----:R-:W-:-:S09]  /*4210*/  ULEA UR8, UR8, UR4, 0x18 ;  /* 0x0000000408087291 */ /* 0x002fd2000f8ec0ff */
[----:B------:R1:W-:Y:S01]  /*4220*/  @P0 STS.U8 [UR8+0x1c], R0 ;  /* 0x00001c00ff000988 */ /* 0x0003e20008000008 */
[----:B------:R-:W-:Y:S05]  /*4230*/  BRA.U UP1, `(.L_x_79) ;  /* 0x0000000101a07547 */ /* 0x000fea000b800000 */
[----:B------:R-:W-:Y:S01]  /*4240*/  UIADD3 UR7, UPT, UPT, UR26, 0xf0, URZ ;  /* 0x000000f01a077890 */ /* 0x000fe2000fffe0ff */
[----:B------:R-:W-:-:S03]  /*4250*/  SHF.L.U32 R3, R9, 0x1f, RZ ;  /* 0x0000001f09037819 */ /* 0x000fc600000006ff */
[----:B------:R-:W-:-:S09]  /*4260*/  ULEA UR4, UR32, UR7, 0x3 ;  /* 0x0000000720047291 */ /* 0x000fd2000f8e18ff */
[----:B------:R-:W2:Y:S02]  /*4270*/  SYNCS.PHASECHK.TRANS64.TRYWAIT P0, [UR4], R3 ;  /* 0x00000003ff0075a7 */ /* 0x000ea40008001104 */
[----:B--2---:R-:W-:Y:S05]  /*4280*/  @!P0 BRA `(.L_x_80) ;  /* 0x0000005400f08947 */ /* 0x004fea0003800000 */
.L_x_159:
        /* <DEDUP_REMOVED lines=9> */
.L_x_161:
        /* <DEDUP_REMOVED lines=9> */
.L_x_163:
[----:B------:R-:W-:-:S04]  /*43b0*/  UIADD3 UR4, UPT, UPT, UR4, 0x1, URZ ;  /* 0x0000000104047890 */ /* 0x000fc8000fffe0ff */
[----:B------:R-:W-:-:S04]  /*43c0*/  UISETP.NE.AND UP0, UPT, UR4, 0x4, UPT ;  /* 0x000000040400788c */ /* 0x000fc8000bf05270 */
[----:B------:R-:W-:Y:S02]  /*43d0*/  USEL UR5, URZ, 0x1, UP0 ;  /* 0x00000001ff057887 */ /* 0x000fe40008000000 */
[----:B------:R-:W-:-:S04]  /*43e0*/  USEL UR4, UR4, URZ, UP0 ;  /* 0x000000ff04047287 */ /* 0x000fc80008000000 */
[----:B------:R-:W-:Y:S01]  /*43f0*/  ULEA UR4, UR4, UR7, 0x3 ;  /* 0x0000000704047291 */ /* 0x000fe2000f8e18ff */
[----:B-1----:R-:W-:-:S04]  /*4400*/  LOP3.LUT R3, R2, UR5, RZ, 0x3c, !PT ;  /* 0x0000000502037c12 */ /* 0x002fc8000f8e3cff */
[----:B------:R-:W-:Y:S01]  /*4410*/  SHF.L.U32 R3, R3, 0x1f, RZ ;  /* 0x0000001f03037819 */ /* 0x000fe200000006ff */
[----:B------:R-:W-:-:S04]  /*4420*/  IMAD.U32 R0, RZ, RZ, UR4 ;  /* 0x00000004ff007e24 */ /* 0x000fc8000f8e00ff */
[----:B------:R1:W2:Y:S03]  /*4430*/  SYNCS.PHASECHK.TRANS64.TRYWAIT P0, [R0+URZ], R3 ;  /* 0x00000003000075a7 */ /* 0x0002a600080011ff */
[----:B--2---:R-:W-:Y:S05]  /*4440*/  @!P0 NANOSLEEP.SYNCS 0x989680 ;  /* 0x009896800000895d */ /* 0x004fea0003900000 */
[----:B------:R-:W2:Y:S02]  /*4450*/  @!P0 SYNCS.PHASECHK.TRANS64 P0, [R0+URZ], R3 ;  /* 0x00000003000085a7 */ /* 0x000ea400080010ff */
[----:B--2---:R-:W-:Y:S05]  /*4460*/  @P0 BRA `(.L_x_83) ;  /* 0x0000000000200947 */ /* 0x004fea0003800000 */
.L_x_84:
[----:B--2---:R2:W4:Y:S02]  /*4470*/  SYNCS.PHASECHK.TRANS64.TRYWAIT P0, [R0+URZ], R3 ;  /* 0x00000003000075a7 */ /* 0x00452400080011ff */
[----:B----4-:R-:W-:Y:S05]  /*4480*/  @!P0 NANOSLEEP.SYNCS 0x989680 ;  /* 0x009896800000895d */ /* 0x010fea0003900000 */
[----:B------:R-:W4:Y:S02]  /*4490*/  @!P0 SYNCS.PHASECHK.TRANS64 P0, [R0+URZ], R3 ;  /* 0x00000003000085a7 */ /* 0x000f2400080010ff */
[----:B----4-:R-:W-:Y:S05]  /*44a0*/  @!P0 BRA `(.L_x_84) ;  /* 0xfffffffc00f08947 */ /* 0x010fea000383ffff */
[----:B------:R-:W-:Y:S05]  /*44b0*/  BRA `(.L_x_83) ;  /* 0x00000000000c7947 */ /* 0x000fea0003800000 */
.L_x_79:
[----:B------:R-:W-:-:S04]  /*44c0*/  UIADD3 UR4, UPT, UPT, UR26, 0x130, URZ ;  /* 0x000001301a047890 */ /* 0x000fc8000fffe0ff */
[----:B------:R-:W-:-:S09]  /*44d0*/  UPRMT UR4, UR45, 0x654, UR4 ;  /* 0x000006542d047896 */ /* 0x000fd20008000004 */
[----:B------:R-:W-:Y:S03]  /*44e0*/  SYNCS.ARRIVE.TRANS64.RED.A1T0 RZ, [UR4], RZ ;  /* 0x000000ffffff79a7 */ /* 0x000fe60008100404 */
.L_x_83:
[----:B-12---:R-:W-:Y:S01]  /*44f0*/  SHF.L.U32 R3, RZ, 0x1f, RZ ;  /* 0x0000001fff037819 */ /* 0x006fe200000006ff */
[----:B------:R-:W-:Y:S01]  /*4500*/  UIADD3 UR4, UPT, UPT, UR26, 0x130, URZ ;  /* 0x000001301a047890 */ /* 0x000fe2000fffe0ff */
[----:B------:R-:W-:Y:S02]  /*4510*/  PLOP3.LUT P0, PT, PT, PT, UP1, 0x80, 0x8 ;  /* 0x000000000008781c */ /* 0x000fe40003f0f018 */
[----:B------:R-:W1:Y:S02]  /*4520*/  SYNCS.PHASECHK.TRANS64.TRYWAIT P1, [UR26+0x130], R3 ;  /* 0x00013003ff0075a7 */ /* 0x000e64000802111a */
[----:B-1----:R-:W-:Y:S09]  /*4530*/  @!P1 BRA `(.L_x_85) ;  /* 0x00000054008c9947 */ /* 0x002ff20003800000 */
.L_x_165:
[----:B------:R-:W-:Y:S01]  /*4540*/  @!UP1 UPRMT UR4, UR45, 0x654, UR4 ;  /* 0x000006542d049896 */ /* 0x000fe20008000004 */
[----:B------:R-:W-:Y:S01]  /*4550*/  UMOV UR5, 0xffff ;  /* 0x0000ffff00057882 */ /* 0x000fe20000000000 */
[----:B------:R-:W-:-:S07]  /*4560*/  UMOV UR6, 0x1 ;  /* 0x0000000100067882 */ /* 0x000fce0000000000 */
[----:B------:R-:W-:Y:S01]  /*4570*/  @!P0 SYNCS.ARRIVE.TRANS64.RED.A1T0 RZ, [UR4], RZ ;  /* 0x000000ffffff89a7 */ /* 0x000fe20008100404 */
[----:B------:R-:W-:Y:S01]  /*4580*/  NOP ;  /* 0x0000000000007918 */ /* 0x000fe20000000000 */
[----:B-1----:R-:W1:Y:S01]  /*4590*/  LDS R0, [UR8+0x14] ;  /* 0x00001408ff007984 */ /* 0x002e620008000800 */
[----:B------:R-:W-:-:S04]  /*45a0*/  ULOP3.LUT UR4, UR44, 0xffff, URZ, 0xc0, !UPT ;  /* 0x0000ffff2c047892 */ /* 0x000fc8000f8ec0ff */
[----:B------:R-:W-:-:S04]  /*45b0*/  USHF.R.U32.HI UR4, URZ, 0x5, UR4 ;  /* 0x00000005ff047899 */ /* 0x000fc80008011604 */
[----:B------:R-:W-:Y:S02]  /*45c0*/  USHF.L.U32 UR5, UR5, UR4, URZ ;  /* 0x0000000405057299 */ /* 0x000fe400080006ff */
[----:B------:R-:W-:-:S04]  /*45d0*/  USHF.L.U32 UR4, UR6, UR4, URZ ;  /* 0x0000000406047299 */ /* 0x000fc800080006ff */
[----:B-1----:R-:W-:-:S04]  /*45e0*/  LOP3.LUT R0, R0, UR5, RZ, 0xc0, !PT ;  /* 0x0000000500007c12 */ /* 0x002fc8000f8ec0ff */
[----:B------:R-:W-:-:S13]  /*45f0*/  ISETP.NE.AND P0, PT, R0, UR5, PT ;  /* 0x0000000500007c0c */ /* 0x000fda000bf05270 */
[----:B------:R-:W-:Y:S05]  /*4600*/  @P0 BRA `(.L_x_86) ;  /* 0x0000000000580947 */ /* 0x000fea0003800000 */
[----:B------:R-:W1:Y:S02]  /*4610*/  LDS R0, [UR8+0x18] ;  /* 0x00001808ff007984 */ /* 0x000e640008000800 */
[----:B-1----:R-:W-:-:S04]  /*4620*/  LOP3.LUT R0, R0, UR4, RZ, 0xc0, !PT ;  /* 0x0000000400007c12 */ /* 0x002fc8000f8ec0ff */
[----:B------:R-:W-:-:S13]  /*4630*/  ISETP.NE.AND P0, PT, R0, UR4, PT ;  /* 0x0000000400007c0c */ /* 0x000fda000bf05270 */
[----:B------:R-:W-:Y:S05]  /*4640*/  @P0 BRA `(.L_x_87) ;  /* 0x00000000003c0947 */ /* 0x000fea0003800000 */
[----:B------:R-:W1:Y:S01]  /*4650*/  S2R R2, SR_LANEID ;  /* 0x0000000000027919 */ /* 0x000e620000000000 */
[----:B------:R-:W-:Y:S01]  /*4660*/  ULOP3.LUT UR5, URZ, UR5, URZ, 0x33, !UPT ;  /* 0x00000005ff057292 */ /* 0x000fe2000f8e33ff */
[----:B------:R-:W-:Y:S01]  /*4670*/  LOP3.LUT R4, RZ, UR4, RZ, 0x33, !PT ;  /* 0x00000004ff047c12 */ /* 0x000fe2000f8e33ff */
[----:B------:R-:W-:Y:S02]  /*4680*/  VOTEU.ANY UR4, UPT, PT ;  /* 0x0000000000047886 */ /* 0x000fe400038e0100 */
[----:B------:R-:W-:Y:S01]  /*4690*/  UFLO.U32 UR4, UR4 ;  /* 0x00000004000472bd */ /* 0x000fe200080e0000 */
[----:B------:R-:W2:Y:S01]  /*46a0*/  REDUX UR6, R4 ;  /* 0x00000000040673c4 */ /* 0x000ea20000000000 */
[----:B------:R-:W-:-:S06]  /*46b0*/  IMAD.U32 R0, RZ, RZ, UR5 ;  /* 0x00000005ff007e24 */ /* 0x000fcc000f8e00ff */
[----:B------:R4:W-:Y:S01]  /*46c0*/  UTCATOMSWS.AND URZ, UR5 ;  /* 0x0000000500ff79e3 */ /* 0x0009e20008000000 */
[----:B------:R-:W3:Y:S01]  /*46d0*/  REDUX UR7, R0 ;  /* 0x00000000000773c4 */ /* 0x000ee20000000000 */
[----:B-1----:R-:W-:Y:S01]  /*46e0*/  ISETP.EQ.U32.AND P0, PT, R2, UR4, PT ;  /* 0x0000000402007c0c */ /* 0x002fe2000bf02070 */
[----:B--2---:R-:W-:Y:S01]  /*46f0*/  IMAD.U32 R2, RZ, RZ, UR6 ;  /* 0x00000006ff027e24 */ /* 0x004fe2000f8e00ff */
[----:B---3--:R-:W-:-:S11]  /*4700*/  MOV R3, UR7 ;  /* 0x0000000700037c02 */ /* 0x008fd60008000f00 */
[----:B------:R4:W-:Y:S04]  /*4710*/  @P0 ATOMS.AND RZ, [UR8+0x14], R3 ;  /* 0x00001403ffff098c */ /* 0x0009e8000a800008 */
[----:B------:R4:W-:Y:S01]  /*4720*/  @P0 ATOMS.AND RZ, [UR8+0x18], R2 ;  /* 0x00001802ffff098c */ /* 0x0009e2000a800008 */
[----:B------:R-:W-:Y:S05]  /*4730*/  BRA `(.L_x_88) ;  /* 0x0000000000147947 */ /* 0x000fea0003800000 */
.L_x_87:
[----:B------:R-:W-:Y:S02]  /*4740*/  MOV R2, 0x4760 ;  /* 0x0000476000027802 */ /* 0x000fe40000000f00 */
[----:B---3-5:R-:W-:Y:S05]  /*4750*/  CALL.REL.NOINC `($__internal_0_$__cuda_sm10x_tcgen05_guardrail_trap_col_being_dealloced_not_returned_by_alloc) ;  /* 0x0000005400e07944 */ /* 0x028fea0003c00000 */
[----:B------:R-:W-:Y:S05]  /*4760*/  BRA `(.L_x_88) ;  /* 0x0000000000087947 */ /* 0x000fea0003800000 */
.L_x_86:
[----:B------:R-:W-:Y:S02]  /*4770*/  MOV R2, 0x4790 ;  /* 0x0000479000027802 */ /* 0x000fe40000000f00 */
[----:B---3-5:R-:W-:Y:S05]  /*4780*/  CALL.REL.NOINC `($__internal_2_$__cuda_sm10x_tcgen05_guardrail_trap_unallocated_columns_being_dealloced) ;  /* 0x0000005400ec7944 */ /* 0x028fea0003c00000 */
.L_x_88:
[----:B------:R-:W-:Y:S01]  /*4790*/  NOP ;  /* 0x0000000000007918 */ /* 0x000fe20000000000 */
[----:B----4-:R-:W-:Y:S05]  /*47a0*/  EXIT ;  /* 0x000000000000794d */ /* 0x010fea0003800000 */
.L_x_59:
[----:B------:R-:W-:-:S09]  /*47b0*/  UISETP.NE.OR UP0, UPT, UR21, 0x3, !UP5 ;  /* 0x000000031500788c */ /* 0x000fd2000ef05670 */
[----:B------:R-:W-:Y:S05]  /*47c0*/  BRA.U UP0, `(.L_x_89) ;  /* 0x0000000d007c7547 */ /* 0x000fea000b800000 */
[----:B------:R-:W2:Y:S01]  /*47d0*/  LDCU UR32, c[0x0][0x370] ;  /* 0x00006e00ff2077ac */ /* 0x000ea20008000800 */
[----:B------:R-:W3:Y:S01]  /*47e0*/  LDC.64 R16, c[0x0][0x348] ;  /* 0x0000d200ff107b82 */ /* 0x000ee20000000a00 */
[----:B------:R-:W-:Y:S02]  /*47f0*/  HFMA2 R13, -RZ, RZ, 0, 0 ;  /* 0x00000000ff0d7431 */ /* 0x000fe400000001ff */
[----:B------:R-:W-:Y:S01]  /*4800*/  IMAD.MOV.U32 R15, RZ, RZ, 0x1 ;  /* 0x00000001ff0f7424 */ /* 0x000fe200078e00ff */
[----:B------:R-:W2:Y:S01]  /*4810*/  LDCU.128 UR28, c[0x0][0xb10] ;  /* 0x00016200ff1c77ac */ /* 0x000ea20008000c00 */
[----:B------:R-:W-:Y:S01]  /*4820*/  IMAD.MOV.U32 R14, RZ, RZ, RZ ;  /* 0x000000ffff0e7224 */ /* 0x000fe200078e00ff */
[----:B------:R-:W-:Y:S01]  /*4830*/  MOV R7, 0x2000 ;  /* 0x0000200000077802 */ /* 0x000fe20000000f00 */
[----:B------:R-:W4:Y:S01]  /*4840*/  LDCU UR27, c[0x0][0x374] ;  /* 0x00006e80ff1b77ac */ /* 0x000f220008000800 */
[----:B------:R-:W1:Y:S01]  /*4850*/  LDC.64 R2, c[0x0][0x888] ;  /* 0x00022200ff027b82 */ /* 0x000e620000000a00 */
[----:B------:R-:W4:Y:S01]  /*4860*/  LDCU UR15, c[0x0][0xb0c] ;  /* 0x00016180ff0f77ac */ /* 0x000f220008000800 */
[----:B------:R-:W3:Y:S06]  /*4870*/  LDCU UR39, c[0x0][0xb20] ;  /* 0x00016400ff2777ac */ /* 0x000eec0008000800 */
[----:B------:R-:W1:Y:S01]  /*4880*/  LDC.64 R4, c[0x0][0x890] ;  /* 0x00022400ff047b82 */ /* 0x000e620000000a00 */
[----:B------:R-:W3:Y:S01]  /*4890*/  LDCU UR4, c[0x0][0xb30] ;  /* 0x00016600ff0477ac */ /* 0x000ee20008000800 */
[----:B------:R-:W-:Y:S01]  /*48a0*/  UMOV UR21, 0x400 ;  /* 0x0000040000157882 */ /* 0x000fe20000000000 */
[----:B--2---:R-:W-:-:S02]  /*48b0*/  UIMAD.WIDE.U32 UR6, UR32, UR28, URZ ;  /* 0x0000001c200672a5 */ /* 0x004fc4000f8e00ff */
[----:B----4-:R-:W-:Y:S02]  /*48c0*/  UIMAD.WIDE.U32 UR8, UR27, UR31, URZ ;  /* 0x0000001f1b0872a5 */ /* 0x010fe4000f8e00ff */
[----:B------:R-:W-:Y:S02]  /*48d0*/  ULEA UR21, UR50, UR21, 0x18 ;  /* 0x0000001532157291 */ /* 0x000fe4000f8ec0ff */
[----:B------:R-:W-:Y:S02]  /*48e0*/  UPLOP3.LUT UP3, UPT, UPT, UPT, UPT, 0x40, 0x4 ;  /* 0x000000000004789c */ /* 0x000fe40003f6e870 */
[----:B------:R-:W-:Y:S02]  /*48f0*/  UIADD3 UR33, UPT, UPT, UR21, 0x88, URZ ;  /* 0x0000008815217890 */ /* 0x000fe4000fffe0ff */
[----:B------:R-:W-:Y:S01]  /*4900*/  UIADD3 UR17, UPT, UPT, UR21, 0x80, URZ ;  /* 0x0000008015117890 */ /* 0x000fe2000fffe0ff */
[----:B------:R-:W-:Y:S01]  /*4910*/  UMOV UR6, UR7 ;  /* 0x0000000700067c82 */ /* 0x000fe20008000000 */
[----:B------:R-:W-:Y:S01]  /*4920*/  UMOV UR35, UR9 ;  /* 0x0000000900237c82 */ /* 0x000fe20008000000 */
[----:B------:R-:W-:-:S02]  /*4930*/  UISETP.GE.AND UP0, UPT, UR42, 0x1, UPT ;  /* 0x000000012a00788c */ /* 0x000fc4000bf06270 */
[----:B------:R-:W-:Y:S01]  /*4940*/  UISETP.NE.AND UP4, UPT, UR42, 0x1, UPT ;  /* 0x000000012a00788c */ /* 0x000fe2000bf85270 */
[----:B------:R-:W2:Y:S01]  /*4950*/  LDCU.64 UR22, c[0x0][0xb28] ;  /* 0x00016500ff1677ac */ /* 0x000ea20008000a00 */
[----:B------:R-:W-:Y:S02]  /*4960*/  UISETP.NE.AND UP6, UPT, UR15, 0x1, UPT ;  /* 0x000000010f00788c */ /* 0x000fe4000bfc5270 */
[----:B------:R-:W-:Y:S02]  /*4970*/  UISETP.NE.AND UP5, UPT, UR30, 0x1, UPT ;  /* 0x000000011e00788c */ /* 0x000fe4000bfa5270 */
[----:B------:R-:W-:Y:S02]  /*4980*/  UPRMT UR33, UR50, 0x654, UR33 ;  /* 0x0000065432217896 */ /* 0x000fe40008000021 */
[----:B------:R-:W-:Y:S02]  /*4990*/  USHF.R.U32.HI UR37, URZ, UR29, UR6 ;  /* 0x0000001dff257299 */ /* 0x000fe40008011606 */
[----:B------:R-:W-:-:S02]  /*49a0*/  UPRMT UR34, UR50, 0x654, UR17 ;  /* 0x0000065432227896 */ /* 0x000fc40008000011 */
[----:B---3--:R-:W-:Y:S02]  /*49b0*/  USHF.R.U32.HI UR35, URZ, UR39, UR35 ;  /* 0x00000027ff237299 */ /* 0x008fe40008011623 */
[----:B------:R-:W-:-:S11]  /*49c0*/  UISETP.NE.AND UP2, UPT, UR4, 0x1, UPT ;  /* 0x000000010400788c */ /* 0x000fd6000bf45270 */
.L_x_98:
[C---:B------:R-:W-:Y:S02]  /*49d0*/  LEA R12, R14.reuse, UR21, 0x3 ;  /* 0x000000150e0c7c11 */ /* 0x040fe4000f8e18ff */
[----:B------:R-:W-:Y:S02]  /*49e0*/  SHF.L.U32 R9, R13, 0x1f, RZ ;  /* 0x0000001f0d097819 */ /* 0x000fe400000006ff */
[----:B------:R-:W-:Y:S02]  /*49f0*/  LEA R10, R14, UR21, 0x4 ;  /* 0x000000150e0a7c11 */ /* 0x000fe4000f8e20ff */
[----:B---3--:R-:W3:Y:S02]  /*4a00*/  SYNCS.PHASECHK.TRANS64.TRYWAIT P0, [R12+URZ+0xb0], R9 ;  /* 0x0000b0090c0075a7 */ /* 0x008ee400080011ff */
[----:B---3--:R-:W-:Y:S05]  /*4a10*/  @!P0 BRA `(.L_x_90) ;  /* 0x00000050006c8947 */ /* 0x008fea0003800000 */
.L_x_166:
[----:B---3--:R-:W3:Y:S01]  /*4a20*/  LDS.128 R8, [R10+0x140] ;  /* 0x000140000a087984 */ /* 0x008ee20000000c00 */
[----:B------:R-:W-:Y:S01]  /*4a30*/  UISETP.GE.AND UP0, UPT, UR42, 0x1, UPT ;  /* 0x000000012a00788c */ /* 0x000fe2000bf06270 */
[----:B------:R-:W-:Y:S01]  /*4a40*/  @!PT LDS RZ, [RZ] ;  /* 0x00000000fffff984 */ /* 0x000fe20000000800 */
[----:B------:R-:W-:Y:S01]  /*4a50*/  @!PT LDS RZ, [RZ] ;  /* 0x00000000fffff984 */ /* 0x000fe20000000800 */
[----:B------:R-:W-:Y:S01]  /*4a60*/  @!PT LDS RZ, [RZ] ;  /* 0x00000000fffff984 */ /* 0x000fe20000000800 */
[----:B------:R-:W-:Y:S01]  /*4a70*/  @!PT LDS RZ, [RZ] ;  /* 0x00000000fffff984 */ /* 0x000fe20000000800 */
[----:B------:R4:W-:Y:S06]  /*4a80*/  MEMBAR.ALL.CTA ;  /* 0x0000000000007992 */ /* 0x0009ec0000008000 */
[----:B----4-:R-:W4:Y:S01]  /*4a90*/  FENCE.VIEW.ASYNC.S ;  /* 0x00000000000073c6 */ /* 0x010f220000000000 */
[----:B---3--:R-:W-:Y:S11]  /*4aa0*/  LOP3.LUT P0, RZ, R10, 0x1, RZ, 0xc0, !PT ;  /* 0x000000010aff7812 */ /* 0x008ff6000780c0ff */
[----:B------:R-:W-:Y:S02]  /*4ab0*/  @!UPT UIADD3 URZ, UPT, UPT, URZ, URZ, URZ ;  /* 0x000000fffffff290 */ /* 0x000fe4000fffe0ff */
[----:B----4-:R-:W-:Y:S01]  /*4ac0*/  VOTEU.ANY UP1, P0 ;  /* 0x0000000000ff7886 */ /* 0x010fe20000020100 */
[----:B------:R-:W-:Y:S11]  /*4ad0*/  PLOP3.LUT P0, PT, PT, PT, UP1, 0x80, 0x8 ;  /* 0x000000000008781c */ /* 0x000ff60003f0f018 */
[----:B------:R-:W-:Y:S02]  /*4ae0*/  @!UPT UIADD3 URZ, UPT, UPT, URZ, URZ, URZ ;  /* 0x000000fffffff290 */ /* 0x000fe4000fffe0ff */
[----:B------:R-:W-:Y:S02]  /*4af0*/  @P0 SHF.R.U32.HI R0, RZ, 0x10, R9 ;  /* 0x00000010ff000819 */ /* 0x000fe40000011609 */
[----:B------:R-:W-:Y:S02]  /*4b00*/  @P0 MOV R6, R8 ;  /* 0x0000000800060202 */ /* 0x000fe40000000f00 */
[----:B------:R-:W-:Y:S01]  /*4b10*/  @P0 R2UR UR4, R0 ;  /* 0x00000000000402ca */ /* 0x000fe200000e0000 */
[----:B------:R-:W-:Y:S01]  /*4b20*/  VIADD R0, R12, 0xc0 ;  /* 0x000000c00c007836 */ /* 0x000fe20000000000 */
[----:B------:R-:W-:Y:S02]  /*4b30*/  @P0 LOP3.LUT R8, R9, 0xffff, RZ, 0xc0, !PT ;  /* 0x0000ffff09080812 */ /* 0x000fe400078ec0ff */
[----:B------:R-:W-:Y:S02]  /*4b40*/  @P0 R2UR UR6, R6 ;  /* 0x00000000060602ca */ /* 0x000fe400000e0000 */
[----:B------:R-:W-:Y:S02]  /*4b50*/  PRMT R0, RZ, 0x654, R0 ;  /* 0x00000654ff007816 */ /* 0x000fe40000000000 */
[----:B------:R-:W-:Y:S02]  /*4b60*/  @P0 R2UR UR5, R8 ;  /* 0x00000000080502ca */ /* 0x000fe400000e0000 */
[----:B------:R3:W-:Y:S03]  /*4b70*/  SYNCS.ARRIVE.TRANS64.RED.A1T0 RZ, [R0+URZ], RZ ;  /* 0x000000ff00ff79a7 */ /* 0x0007e600081004ff */
[----:B------:R-:W-:Y:S04]  /*4b80*/  @UP1 UMOV UR26, UR4 ;  /* 0x00000004001a1c82 */ /* 0x000fe80008000000 */
[----:B------:R-:W-:Y:S04]  /*4b90*/  @UP1 UMOV UR14, UR6 ;  /* 0x00000006000e1c82 */ /* 0x000fe80008000000 */
[----:B------:R-:W-:Y:S01]  /*4ba0*/  @UP1 UMOV UR13, UR5 ;  /* 0x00000005000d1c82 */ /* 0x000fe20008000000 */
[----:B------:R-:W-:Y:S05]  /*4bb0*/  BRA.U !UP0, `(.L_x_91) ;  /* 0x0000000108a47547 */ /* 0x000fea000b800000 */
[----:B------:R-:W-:Y:S02]  /*4bc0*/  UIMAD.WIDE.U32 UR8, UR13, UR31, URZ ;  /* 0x0000001f0d0872a5 */ /* 0x000fe4000f8e00ff */
[----:B------:R-:W-:Y:S02]  /*4bd0*/  UIMAD.WIDE.U32 UR10, UR14, UR28, URZ ;  /* 0x0000001c0e0a72a5 */ /* 0x000fe4000f8e00ff */
[----:B------:R-:W-:Y:S02]  /*4be0*/  USEL UR4, UR27, UR35, !UP5 ;  /* 0x000000231b047287 */ /* 0x000fe4000e800000 */
[----:B------:R-:W-:Y:S02]  /*4bf0*/  USEL UR7, UR32, UR37, !UP6 ;  /* 0x0000002520077287 */ /* 0x000fe4000f000000 */
[----:B--2---:R-:W-:Y:S02]  /*4c00*/  UIMAD.WIDE.U32 UR18, UR4, UR22, URZ ;  /* 0x00000016041272a5 */ /* 0x004fe4000f8e00ff */
[----:B------:R-:W-:Y:S01]  /*4c10*/  UIMAD.WIDE.U32 UR24, UR7, UR22, URZ ;  /* 0x00000016071872a5 */ /* 0x000fe2000f8e00ff */
[----:B------:R-:W-:Y:S02]  /*4c20*/  UMOV UR5, UR9 ;  /* 0x0000000900057c82 */ /* 0x000fe40008000000 */
[----:B------:R-:W-:Y:S03]  /*4c30*/  USHF.R.U32.HI UR6, URZ, UR39, UR5 ;  /* 0x00000027ff067299 */ /* 0x000fe60008011605 */
[----:B------:R-:W-:Y:S01]  /*4c40*/  UMOV UR5, UR11 ;  /* 0x0000000b00057c82 */ /* 0x000fe20008000000 */
[----:B------:R-:W-:Y:S02]  /*4c50*/  USEL UR6, UR13, UR6, !UP5 ;  /* 0x000000060d067287 */ /* 0x000fe4000e800000 */
[----:B------:R-:W-:Y:S02]  /*4c60*/  USHF.R.U32.HI UR8, URZ, UR29, UR5 ;  /* 0x0000001dff087299 */ /* 0x000fe40008011605 */
[----:B------:R-:W-:Y:S01]  /*4c70*/  UIMAD.WIDE.U32 UR10, UR6, UR22, URZ ;  /* 0x00000016060a72a5 */ /* 0x000fe2000f8e00ff */
[----:B------:R-:W-:Y:S02]  /*4c80*/  UMOV UR5, UR19 ;  /* 0x0000001300057c82 */ /* 0x000fe40008000000 */
[----:B------:R-:W-:Y:S03]  /*4c90*/  @UP4 USHF.R.U32.HI UR4, URZ, UR23, UR5 ;  /* 0x00000017ff044299 */ /* 0x000fe60008011605 */
[----:B------:R-:W-:Y:S01]  /*4ca0*/  UMOV UR5, UR25 ;  /* 0x0000001900057c82 */ /* 0x000fe20008000000 */
[----:B------:R-:W-:Y:S02]  /*4cb0*/  UIMAD UR4, UR42, UR4, URZ ;  /* 0x000000042a0472a4 */ /* 0x000fe4000f8e02ff */
[----:B------:R-:W-:Y:S02]  /*4cc0*/  @UP4 USHF.R.U32.HI UR7, URZ, UR23, UR5 ;  /* 0x00000017ff074299 */ /* 0x000fe40008011605 */
[----:B------:R-:W-:Y:S02]  /*4cd0*/  USEL UR5, UR14, UR8, !UP6 ;  /* 0x000000080e057287 */ /* 0x000fe4000f000000 */
[----:B------:R-:W-:Y:S02]  /*4ce0*/  UIMAD UR8, UR42, UR7, URZ ;  /* 0x000000072a0872a4 */ /* 0x000fe4000f8e02ff */
[----:B------:R-:W-:Y:S03]  /*4cf0*/  UISETP.GE.AND UP0, UPT, UR6, UR4, UPT ;  /* 0x000000040600728c */ /* 0x000fe6000bf06270 */
[----:B------:R-:W-:Y:S01]  /*4d00*/  UMOV UR4, UR11 ;  /* 0x0000000b00047c82 */ /* 0x000fe20008000000 */
[----:B------:R-:W-:Y:S02]  /*4d10*/  UISETP.GE.OR UP0, UPT, UR5, UR8, UP0 ;  /* 0x000000080500728c */ /* 0x000fe40008706670 */
[----:B------:R-:W-:Y:S02]  /*4d20*/  USHF.R.U32.HI UR4, URZ, UR23, UR4 ;  /* 0x00000017ff047299 */ /* 0x000fe40008011604 */
[----:B------:R-:W-:Y:S02]  /*4d30*/  UIMAD.WIDE.U32 UR8, UR5, UR22, URZ ;  /* 0x00000016050872a5 */ /* 0x000fe4000f8e00ff */
[----:B------:R-:W-:Y:S04]  /*4d40*/  USEL UR10, UR6, UR4, !UP4 ;  /* 0x00000004060a7287 */ /* 0x000fe8000e000000 */
[----:B------:R-:W-:Y:S01]  /*4d50*/  UIADD3 UR11, UPT, UPT, -UR10, URZ, URZ ;  /* 0x000000ff0a0b7290 */ /* 0x000fe2000fffe1ff */
[----:B------:R-:W-:Y:S02]  /*4d60*/  @!UP0 UMOV UR4, UR9 ;  /* 0x0000000900048c82 */ /* 0x000fe40008000000 */
[----:B------:R-:W-:Y:S02]  /*4d70*/  @!UP0 USHF.R.U32.HI UR4, URZ, UR23, UR4 ;  /* 0x00000017ff048299 */ /* 0x000fe40008011604 */
[----:B------:R-:W-:Y:S02]  /*4d80*/  UIMAD UR8, UR42, UR11, UR6 ;  /* 0x0000000b2a0872a4 */ /* 0x000fe4000f8e0206 */
[----:B------:R-:W-:Y:S04]  /*4d90*/  @!UP0 USEL UR4, UR5, UR4, !UP4 ;  /* 0x0000000405048287 */ /* 0x000fe8000e000000 */
[----:B------:R-:W-:Y:S02]  /*4da0*/  @!UP0 UIMAD UR8, UR7, UR8, UR4 ;  /* 0x00000008070882a4 */ /* 0x000fe4000f8e0204 */
[----:B------:R-:W-:Y:S02]  /*4db0*/  @!UP0 UIADD3 UR9, UPT, UPT, UR10, -UR4, URZ ;  /* 0x800000040a098290 */ /* 0x000fe4000fffe0ff */
[----:B------:R-:W-:Y:S02]  /*4dc0*/  UIADD3 UR4, UPT, UPT, -UR5, URZ, URZ ;  /* 0x000000ff05047290 */ /* 0x000fe4000fffe1ff */
[----:B------:R-:W-:Y:S02]  /*4dd0*/  UIADD3 UR7, UPT, UPT, -UR6, URZ, URZ ;  /* 0x000000ff06077290 */ /* 0x000fe4000fffe1ff */
[----:B------:R-:W-:Y:S02]  /*4de0*/  @!UP0 UIMAD UR6, UR9, UR42, UR5 ;  /* 0x0000002a090682a4 */ /* 0x000fe4000f8e0205 */
[----:B------:R-:W-:Y:S02]  /*4df0*/  UIMAD UR14, UR15, UR4, UR14 ;  /* 0x000000040f0e72a4 */ /* 0x000fe4000f8e020e */
[----:B------:R-:W-:Y:S01]  /*4e00*/  UIMAD UR13, UR30, UR7, UR13 ;  /* 0x000000071e0d72a4 */ /* 0x000fe2000f8e020d */
[----:B------:R-:W-:Y:S02]  /*4e10*/  @!UP0 UMOV UR5, UR8 ;  /* 0x0000000800058c82 */ /* 0x000fe40008000000 */
[----:B------:R-:W-:Y:S02]  /*4e20*/  UIMAD UR14, UR5, UR15, UR14 ;  /* 0x0000000f050e72a4 */ /* 0x000fe4000f8e020e */
[----:B------:R-:W-:Y:S11]  /*4e30*/  UIMAD UR13, UR6, UR30, UR13 ;  /* 0x0000001e060d72a4 */ /* 0x000ff6000f8e020d */
[----:B------:R-:W-:Y:S01]  /*4e40*/  @!UPT UIADD3 URZ, UPT, UPT, URZ, URZ, URZ ;  /* 0x000000fffffff290 */ /* 0x000fe2000fffe0ff */
.L_x_91:
[----:B------:R-:W4:Y:S01]  /*4e50*/  @!UP2 LDCU.128 UR8, c[0x0][0xb10] ;  /* 0x00016200ff08a7ac */ /* 0x000f220008000c00 */
[C---:B-1----:R-:W-:Y:S02]  /*4e60*/  ISETP.NE.U32.AND P1, PT, R4.reuse, RZ, PT ;  /* 0x000000ff0400720c */ /* 0x042fe40003f25070 */
[----:B------:R-:W-:Y:S02]  /*4e70*/  ISETP.NE.U32.AND P0, PT, R4, RZ, PT ;  /* 0x000000ff0400720c */ /* 0x000fe40003f05070 */
[C---:B------:R-:W-:Y:S02]  /*4e80*/  ISETP.NE.AND.EX P1, PT, R5.reuse, RZ, PT, P1 ;  /* 0x000000ff0500720c */ /* 0x040fe40003f25310 */
[----:B------:R-:W-:Y:S01]  /*4e90*/  ISETP.NE.AND.EX P0, PT, R5, RZ, PT, P0 ;  /* 0x000000ff0500720c */ /* 0x000fe20003f05300 */
[----:B------:R-:W1:Y:S01]  /*4ea0*/  @!UP2 LDCU UR5, c[0x0][0xb0c] ;  /* 0x00016180ff05a7ac */ /* 0x000e620008000800 */
[----:B------:R-:W-:Y:S01]  /*4eb0*/  SHF.L.U32 R9, R15, 0x1f, RZ ;  /* 0x0000001f0f097819 */ /* 0x000fe200000006ff */
[----:B------:R-:W-:Y:S02]  /*4ec0*/  USHF.L.U32 UR19, UR16, 0x7, URZ ;  /* 0x0000000710137899 */ /* 0x000fe400080006ff */
[----:B------:R-:W-:Y:S02]  /*4ed0*/  USHF.L.U32 UR18, UR20, 0x7, URZ ;  /* 0x0000000714127899 */ /* 0x000fe400080006ff */
[----:B----4-:R-:W-:Y:S07]  /*4ee0*/  UIMAD.WIDE.U32 UR6, UR14, UR8, URZ ;  /* 0x000000080e0672a5 */ /* 0x010fee000f8e00ff */
[----:B------:R-:W-:Y:S01]  /*4ef0*/  @!UP2 UMOV UR4, UR7 ;  /* 0x000000070004ac82 */ /* 0x000fe20008000000 */
[----:B-1----:R-:W-:Y:S02]  /*4f00*/  @!UP2 UISETP.NE.AND UP0, UPT, UR5, 0x1, UPT ;  /* 0x000000010500a88c */ /* 0x002fe4000bf05270 */
[----:B------:R-:W-:Y:S02]  /*4f10*/  @!UP2 USHF.R.U32.HI UR4, URZ, UR9, UR4 ;  /* 0x00000009ff04a299 */ /* 0x000fe40008011604 */
[----:B------:R-:W-:Y:S02]  /*4f20*/  UIMAD.WIDE.U32 UR6, UR13, UR11, URZ ;  /* 0x0000000b0d0672a5 */ /* 0x000fe4000f8e00ff */
[----:B------:R-:W-:Y:S02]  /*4f30*/  @!UP2 USEL UR8, UR14, UR4, !UP0 ;  /* 0x000000040e08a287 */ /* 0x000fe4000c000000 */
[----:B------:R-:W-:Y:S03]  /*4f40*/  @!UP2 UISETP.NE.AND UP0, UPT, UR10, 0x1, UPT ;  /* 0x000000010a00a88c */ /* 0x000fe6000bf05270 */
[----:B------:R-:W-:Y:S02]  /*4f50*/  @!UP2 UMOV UR6, UR7 ;  /* 0x000000070006ac82 */ /* 0x000fe40008000000 */
[----:B------:R-:W1:Y:S02]  /*4f60*/  @!UP2 LDCU UR4, c[0x0][0xb20] ;  /* 0x00016400ff04a7ac */ /* 0x000e640008000800 */
[----:B-1----:R-:W-:Y:S04]  /*4f70*/  @!UP2 USHF.R.U32.HI UR6, URZ, UR4, UR6 ;  /* 0x00000004ff06a299 */ /* 0x002fe80008011606 */
[----:B------:R-:W-:Y:S04]  /*4f80*/  @!UP2 USEL UR6, UR13, UR6, !UP0 ;  /* 0x000000060d06a287 */ /* 0x000fe8000c000000 */
[----:B------:R-:W-:Y:S02]  /*4f90*/  @!UP2 UIADD3 UR4, UPT, UPT, -UR8, UR6, URZ ;  /* 0x000000060804a290 */ /* 0x000fe4000fffe1ff */
[----:B------:R-:W-:Y:S02]  /*4fa0*/  @!UP2 UIADD3 UR6, UPT, UPT, UR8, -UR6, URZ ;  /* 0x800000060806a290 */ /* 0x000fe4000fffe0ff */
[----:B------:R-:W-:Y:S02]  /*4fb0*/  @!UP2 UIMAD UR14, UR4, UR5, UR14 ;  /* 0x00000005040ea2a4 */ /* 0x000fe4000f8e020e */
[----:B------:R-:W-:Y:S01]  /*4fc0*/  @!UP2 UIMAD UR13, UR6, UR10, UR13 ;  /* 0x0000000a060da2a4 */ /* 0x000fe2000f8e020d */
[----:B------:R-:W-:Y:S11]  /*4fd0*/  BRA.U UP3, `(.L_x_92) ;  /* 0x0000000103107547 */ /* 0x000ff6000b800000 */
[----:B---3--:R-:W-:Y:S04]  /*4fe0*/  MOV R0, UR38 ;  /* 0x0000002600007c02 */ /* 0x008fe80008000f00 */
[----:B------:R-:W-:Y:S04]  /*4ff0*/  SHF.L.U32 R11, R0, 0x1f, RZ ;  /* 0x0000001f000b7819 */ /* 0x000fe800000006ff */
[----:B------:R-:W1:Y:S02]  /*5000*/  SYNCS.PHASECHK.TRANS64.TRYWAIT P2, [UR21+0xa8], R11 ;  /* 0x0000a80bff0075a7 */ /* 0x000e640008041115 */
[----:B-1----:R-:W-:Y:S05]  /*5010*/  @!P2 BRA `(.L_x_93) ;  /* 0x0000004c0000a947 */ /* 0x002fea0003800000 */
.L_x_92:
[----:B------:R-:W-:Y:S05]  /*5020*/  @!P1 BRA `(.L_x_94) ;  /* 0x0000000000309947 */ /* 0x000fea0003800000 */
[----:B------:R-:W-:Y:S01]  /*5030*/  ISETP.NE.U32.AND P1, PT, R2, RZ, PT ;  /* 0x000000ff0200720c */ /* 0x000fe20003f25070 */
[----:B------:R-:W4:Y:S01]  /*5040*/  LDCU.64 UR4, c[0x0][0x358] ;  /* 0x00006b00ff0477ac */ /* 0x000f220008000a00 */
[----:B------:R-:W-:Y:S02]  /*5050*/  IMAD.MOV.U32 R162, RZ, RZ, 0x1 ;  /* 0x00000001ffa27424 */ /* 0x000fe400078e00ff */
[----:B------:R-:W-:Y:S11]  /*5060*/  ISETP.NE.AND.EX P1, PT, R3, RZ, PT, P1 ;  /* 0x000000ff0300720c */ /* 0x000ff60003f25310 */
[----:B------:R-:W-:Y:S02]  /*5070*/  @!UPT UIADD3 URZ, UPT, UPT, URZ, URZ, URZ ;  /* 0x000000fffffff290 */ /* 0x000fe4000fffe0ff */
[----:B-1----:R-:W1:Y:S01]  /*5080*/  @P1 LDC.64 R10, c[0x0][0x888] ;  /* 0x00022200ff0a1b82 */ /* 0x002e620000000a00 */
[----:B---3--:R-:W-:Y:S04]  /*5090*/  @P1 IMAD R0, R4, UR36, RZ ;  /* 0x0000002404001c24 */ /* 0x008fe8000f8e02ff */
[----:B-1----:R-:W-:Y:S04]  /*50a0*/  @P1 IMAD.WIDE R10, R0, 0x4, R10 ;  /* 0x00000004000a1825 */ /* 0x002fe800078e020a */
[----:B------:R-:W-:Y:S01]  /*50b0*/  HFMA2 R0, -RZ, RZ, 0, 5.9604644775390625e-08 ;  /* 0x00000001ff007431 */ /* 0x000fe200000001ff */
[----:B----45:R4:W5:Y:S04]  /*50c0*/  @P1 LDG.E R73, desc[UR4][R10.64] ;  /* 0x000000040a491981 */ /* 0x030968000c1e1900 */
[----:B------:R-:W-:Y:S01]  /*50d0*/  @!P1 PRMT R162, R0, 0x7610, R162 ;  /* 0x0000761000a29816 */ /* 0x000fe200000000a2 */
[----:B----4-:R-:W1:Y:S06]  /*50e0*/  @!P1 LDC R73, c[0x0][0x880] ;  /* 0x00022000ff499b82 */ /* 0x010e6c0000000800 */
.L_x_94:
[----:B-1---5:R-:W-:Y:S01]  /*50f0*/  @!P0 FSETP.EQ.AND P1, PT, R73, RZ, PT ;  /* 0x000000ff4900820b */ /* 0x022fe20003f22000 */
[----:B------:R-:W-:Y:S01]  /*5100*/  @!UPT UIADD3 URZ, UPT, UPT, URZ, URZ, URZ ;  /* 0x000000fffffff290 */ /* 0x000fe2000fffe0ff */
[----:B------:R-:W-:Y:S11]  /*5110*/  @!P0 BRA `(.L_x_95) ;  /* 0x0000000000188947 */ /* 0x000ff60003800000 */
[----:B------:R-:W-:Y:S02]  /*5120*/  LOP3.LUT P0, RZ, R162, 0xff, RZ, 0xc0, !PT ;  /* 0x000000ffa2ff7812 */ /* 0x000fe4000780c0ff */
[----:B------:R-:W-:Y:S04]  /*5130*/  ISETP.NE.U32.AND P1, PT, R2, RZ, PT ;  /* 0x000000ff0200720c */ /* 0x000fe80003f25070 */
[----:B------:R-:W-:Y:S04]  /*5140*/  ISETP.NE.AND.EX P1, PT, R3, RZ, PT, P1 ;  /* 0x000000ff0300720c */ /* 0x000fe80003f25310 */
[----:B------:R-:W-:Y:S03]  /*5150*/  PLOP3.LUT P1, PT, P1, PT, PT, 0x8, 0x80 ;  /* 0x000000000080781c */ /* 0x000fe60000f2e170 */
[----:B------:R-:W-:Y:S11]  /*5160*/  @P0 FSETP.EQ.AND P1, PT, R73, RZ, PT ;  /* 0x000000ff4900020b */ /* 0x000ff60003f22000 */
[----:B------:R-:W-:Y:S02]  /*5170*/  @!UPT UIADD3 URZ, UPT, UPT, URZ, URZ, URZ ;  /* 0x000000fffffff290 */ /* 0x000fe4000fffe0ff */
.L_x_95:
[----:B------:R-:W1:Y:S01]  /*5180*/  SYNCS.PHASECHK.TRANS64.TRYWAIT P2, [UR21+0x90], R9 ;  /* 0x00009009ff0075a7 */ /* 0x000e620008041115 */
[----:B------:R-:W-:Y:S04]  /*5190*/  ELECT P0, URZ, PT ;  /* 0x0000000000ff782f */ /* 0x000fe80003800000 */
[----:B------:R-:W-:Y:S11]  /*51a0*/  PLOP3.LUT P1, PT, P1, P0, PT, 0xf2, 0x2f ;  /* 0x00000000002f781c */ /* 0x000ff60000f21e72 */
[----:B------:R-:W-:Y:S02]  /*51b0*/  @!UPT UIADD3 URZ, UPT, UPT, URZ, URZ, URZ ;  /* 0x000000fffffff290 */ /* 0x000fe4000fffe0ff */
[----:B------:R-:W-:Y:S05]  /*51c0*/  @!P1 IADD3 R8, P0, PT, R16, 0x580, RZ ;  /* 0x0000058010089810 */ /* 0x000fea0007f1e0ff */
[----:B------:R-:W-:Y:S01]  /*51d0*/  @!P1 IMAD.X R6, RZ, RZ, R17, P0 ;  /* 0x000000ffff069224 */ /* 0x000fe200000e0611 */
[----:B-1----:R-:W-:Y:S07]  /*51e0*/  @!P2 BRA `(.L_x_96) ;  /* 0x0000004800a4a947 */ /* 0x002fee0003800000 */
.L_x_169:
[----:B------:R-:W-:Y:S01]  /*51f0*/  @!P1 R2UR UR5, R8 ;  /* 0x00000000080592ca */ /* 0x000fe200000e0000 */
[----:B------:R-:W-:Y:S01]  /*5200*/  VOTEU.ALL UP0, P1 ;  /* 0x0000000000ff7886 */ /* 0x000fe20000800000 */
[----:B------:R-:W-:Y:S01]  /*5210*/  @!P1 R2UR UR4, R6 ;  /* 0x00000000060492ca */ /* 0x000fe200000e0000 */
[----:B-1-3--:R-:W-:Y:S01]  /*5220*/  @!P1 IMAD.MOV.U32 R0, RZ, RZ, 0x2000 ;  /* 0x00002000ff009424 */ /* 0x00afe200078e00ff */
[----:B------:R-:W-:Y:S01]  /*5230*/  UMOV UR6, 0x0 ;  /* 0x0000000000067882 */ /* 0x000fe20000000000 */
[----:B------:R-:W-:Y:S01]  /*5240*/  UMOV UR7, 0x10000000 ;  /* 0x1000000000077882 */ /* 0x000fe20000000000 */
[----:B------:R-:W-:Y:S01]  /*5250*/  @!UP0 UIADD3 UR16, UPT, UPT, UR21, 0x200, URZ ;  /* 0x0000020015108890 */ /* 0x000fe2000fffe0ff */
[----:B------:R-:W-:Y:S01]  /*5260*/  VIADD R14, R14, 0x1 ;  /* 0x000000010e0e7836 */ /* 0x000fe20000000000 */
[----:B------:R-:W-:Y:S01]  /*5270*/  VOTEU.ALL UP0, P1 ;  /* 0x0000000000ff7886 */ /* 0x000fe20000800000 */
[----:B------:R-:W-:Y:S04]  /*5280*/  UMOV UR20, UR36 ;  /* 0x0000002400147c82 */ /* 0x000fe80008000000 */
[----:B------:R-:W-:Y:S02]  /*5290*/  IMAD.U32 R10, RZ, RZ, UR5 ;  /* 0x00000005ff0a7e24 */ /* 0x000fe4000f8e00ff */
[----:B------:R-:W-:Y:S03]  /*52a0*/  IMAD.U32 R11, RZ, RZ, UR4 ;  /* 0x00000004ff0b7e24 */ /* 0x000fe6000f8e00ff */
[----:B------:R-:W-:Y:S02]  /*52b0*/  @!P1 R2UR UR4, R10 ;  /* 0x000000000a0492ca */ /* 0x000fe400000e0000 */
[----:B------:R-:W-:Y:S11]  /*52c0*/  @!P1 R2UR UR5, R11 ;  /* 0x000000000b0592ca */ /* 0x000ff600000e0000 */
[----:B------:R-:W-:Y:S02]  /*52d0*/  @!UPT UIADD3 URZ, UPT, UPT, URZ, URZ, URZ ;  /* 0x000000fffffff290 */ /* 0x000fe4000fffe0ff */
[----:B------:R1:W-:Y:S01]  /*52e0*/  @!UP0 UTMALDG.3D [UR16], [UR4], desc[UR6] ;  /* 0x00000610040085b4 */ /* 0x0003e20008011000 */
[----:B------:R1:W-:Y:S01]  /*52f0*/  @!P1 SYNCS.ARRIVE.TRANS64.RED.A0TR RZ, [UR21+0x80], R0 ;  /* 0x00008000ffff99a7 */ /* 0x0003e20008300415 */
[----:B------:R-:W-:Y:S01]  /*5300*/  SYNCS.ARRIVE.TRANS64.RED.A1T0 RZ, [UR34], RZ ;  /* 0x000000ffffff79a7 */ /* 0x000fe20008100422 */
[----:B------:R-:W3:Y:S02]  /*5310*/  SYNCS.PHASECHK.TRANS64.TRYWAIT P0, [UR21+0x98], R9 ;  /* 0x00009809ff0075a7 */ /* 0x000ee40008001115 */
[----:B-1-3--:R-:W-:Y:S05]  /*5320*/  @!P0 BRA `(.L_x_97) ;  /* 0x00000048006c8947 */ /* 0x00afea0003800000 */
.L_x_171:
[----:B------:R-:W-:Y:S01]  /*5330*/  @!P1 IADD3 R6, P0, PT, R16, 0x580, RZ ;  /* 0x0000058010069810 */ /* 0x000fe20007f1e0ff */
[----:B------:R-:W-:Y:S01]  /*5340*/  VOTEU.ALL UP0, P1 ;  /* 0x0000000000ff7886 */ /* 0x000fe20000800000 */
[----:B------:R-:W-:Y:S01]  /*5350*/  UMOV UR6, 0x0 ;  /* 0x0000000000067882 */ /* 0x000fe20000000000 */
[----:B------:R-:W-:Y:S01]  /*5360*/  UMOV UR7, 0x10000000 ;  /* 0x1000000000077882 */ /* 0x000fe20000000000 */
[----:B------:R-:W-:Y:S01]  /*5370*/  @!P1 R2UR UR5, R6 ;  /* 0x00000000060592ca */ /* 0x000fe200000e0000 */
[----:B-1----:R-:W-:Y:S01]  /*5380*/  @!P1 IMAD.X R0, RZ, RZ, R17, P0 ;  /* 0x000000ffff009224 */ /* 0x002fe200000e0611 */
[----:B------:R-:W-:Y:S01]  /*5390*/  @!UP0 UIADD3 UR10, UPT, UPT, UR18, 0x40, URZ ;  /* 0x00000040120a8890 */ /* 0x000fe2000fffe0ff */
[----:B------:R-:W-:Y:S01]  /*53a0*/  ISETP.NE.AND P0, PT, R14, 0x2, PT ;  /* 0x000000020e00780c */ /* 0x000fe20003f05270 */
[----:B------:R-:W-:Y:S01]  /*53b0*/  @!UP0 UIADD3 UR8, UPT, UPT, UR21, 0x2200, URZ ;  /* 0x0000220015088890 */ /* 0x000fe2000fffe0ff */
[----:B------:R-:W-:Y:S01]  /*53c0*/  LOP3.LUT R15, R15, 0x1, RZ, 0x3c, !PT ;  /* 0x000000010f0f7812 */ /* 0x000fe200078e3cff */
[----:B------:R-:W-:Y:S01]  /*53d0*/  @!UP0 UIADD3 UR9, UPT, UPT, UR21, 0x88, URZ ;  /* 0x0000008815098890 */ /* 0x000fe2000fffe0ff */
[----:B------:R-:W-:Y:S01]  /*53e0*/  @!P1 R2UR UR4, R0 ;  /* 0x00000000000492ca */ /* 0x000fe200000e0000 */
[----:B------:R-:W-:Y:S01]  /*53f0*/  VOTEU.ALL UP0, P1 ;  /* 0x0000000000ff7886 */ /* 0x000fe20000800000 */
[----:B------:R-:W-:Y:S01]  /*5400*/  UMOV UR11, UR19 ;  /* 0x00000013000b7c82 */ /* 0x000fe20008000000 */
[----:B------:R-:W-:Y:S01]  /*5410*/  UMOV UR12, UR36 ;  /* 0x00000024000c7c82 */ /* 0x000fe20008000000 */
[----:B------:R-:W-:Y:S01]  /*5420*/  SEL R0, RZ, 0x1, P0 ;  /* 0x00000001ff007807 */ /* 0x000fe20000000000 */
[----:B------:R-:W-:Y:S01]  /*5430*/  UIADD3 UR20, UPT, UPT, UR13, UR60, URZ ;  /* 0x0000003c0d147290 */ /* 0x000fe2000fffe0ff */
[----:B------:R-:W-:Y:S01]  /*5440*/  IMAD.U32 R8, RZ, RZ, UR5 ;  /* 0x00000005ff087e24 */ /* 0x000fe2000f8e00ff */
[----:B------:R-:W-:Y:S01]  /*5450*/  SEL R14, R14, RZ, P0 ;  /* 0x000000ff0e0e7207 */ /* 0x000fe20000000000 */
[----:B------:R-:W-:Y:S01]  /*5460*/  UIADD3 UR16, UPT, UPT, UR14, UR59, URZ ;  /* 0x0000003b0e107290 */ /* 0x000fe2000fffe0ff */
[----:B------:R-:W-:Y:S01]  /*5470*/  LOP3.LUT R13, R13, R0, RZ, 0x3c, !PT ;  /* 0x000000000d0d7212 */ /* 0x000fe200078e3cff */
[----:B------:R-:W-:Y:S01]  /*5480*/  UPLOP3.LUT UP3, UPT, UPT, UPT, UPT, 0x80, 0x8 ;  /* 0x000000000008789c */ /* 0x000fe20003f6f070 */
[----:B------:R-:W-:Y:S02]  /*5490*/  UMOV UR36, UR26 ;  /* 0x0000001a00247c82 */ /* 0x000fe40008000000 */
[----:B------:R-:W-:Y:S01]  /*54a0*/  IMAD.U32 R9, RZ, RZ, UR4 ;  /* 0x00000004ff097e24 */ /* 0x000fe2000f8e00ff */
[----:B------:R-:W-:Y:S04]  /*54b0*/  @!P1 R2UR UR4, R8 ;  /* 0x00000000080492ca */ /* 0x000fe800000e0000 */
[----:B------:R-:W-:Y:S11]  /*54c0*/  @!P1 R2UR UR5, R9 ;  /* 0x00000000090592ca */ /* 0x000ff600000e0000 */
[----:B------:R-:W-:Y:S02]  /*54d0*/  @!UPT UIADD3 URZ, UPT, UPT, URZ, URZ, URZ ;  /* 0x000000fffffff290 */ /* 0x000fe4000fffe0ff */
[----:B------:R3:W-:Y:S01]  /*54e0*/  @!UP0 UTMALDG.3D [UR8], [UR4], desc[UR6] ;  /* 0x00000608040085b4 */ /* 0x0007e20008011000 */
[----:B------:R3:W-:Y:S01]  /*54f0*/  @!P1 SYNCS.ARRIVE.TRANS64.RED.A0TR RZ, [UR21+0x88], R7 ;  /* 0x00008807ffff99a7 */ /* 0x0007e20008300415 */
[----:B------:R-:W-:Y:S01]  /*5500*/  SYNCS.ARRIVE.TRANS64.RED.A1T0 RZ, [UR33], RZ ;  /* 0x000000ffffff79a7 */ /* 0x000fe20008100421 */
[----:B------:R-:W-:Y:S05]  /*5510*/  BRA.U UP1, `(.L_x_98) ;  /* 0xfffffff5012c7547 */ /* 0x000fea000b83ffff */
[----:B------:R-:W-:-:S04]  /*5520*/  SHF.L.U32 R3, R15, 0x1f, RZ ;  /* 0x0000001f0f037819 */ /* 0x000fc800000006ff */
[----:B------:R-:W1:Y:S02]  /*5530*/  SYNCS.PHASECHK.TRANS64.TRYWAIT P0, [UR21+0x90], R3 ;  /* 0x00009003ff0075a7 */ /* 0x000e640008001115 */
[----:B-1----:R-:W-:Y:S05]  /*5540*/  @!P0 BRA `(.L_x_99) ;  /* 0x0000004400fc8947 */ /* 0x002fea0003800000 */
.L_x_173:
[----:B-1----:R-:W-:-:S07]  /*5550*/  MOV R0, UR21 ;  /* 0x0000001500007c02 */ /* 0x002fce0008000f00 */
.L_x_100:
[----:B-1----:R-:W-:-:S04]  /*5560*/  SHF.L.U32 R3, R15, 0x1f, RZ ;  /* 0x0000001f0f037819 */ /* 0x002fc800000006ff */
[----:B------:R1:W4:Y:S03]  /*5570*/  SYNCS.PHASECHK.TRANS64.TRYWAIT P0, [R0+URZ+0x98], R3 ;  /* 0x00009803000075a7 */ /* 0x00032600080011ff */
[----:B----4-:R-:W-:Y:S05]  /*5580*/  @!P0 NANOSLEEP.SYNCS 0x989680 ;  /* 0x009896800000895d */ /* 0x010fea0003900000 */
[----:B------:R-:W4:Y:S02]  /*5590*/  @!P0 SYNCS.PHASECHK.TRANS64 P0, [R0+URZ+0x98], R3 ;  /* 0x00009803000085a7 */ /* 0x000f2400080010ff */
[----:B--234-:R-:W-:Y:S05]  /*55a0*/  @P0 EXIT ;  /* 0x000000000000094d */ /* 0x01cfea0003800000 */
[----:B------:R-:W-:Y:S05]  /*55b0*/  BRA `(.L_x_100) ;  /* 0xfffffffc00e87947 */ /* 0x000fea000383ffff */
.L_x_89:
[----:B------:R-:W-:-:S06]  /*55c0*/  UISETP.GE.AND UP0, UPT, UR21, 0x4, UPT ;  /* 0x000000041500788c */ /* 0x000fcc000bf06270 */
[----:B------:R-:W-:-:S13]  /*55d0*/  PLOP3.LUT P0, PT, PT, PT, UP0, 0x80, 0x8 ;  /* 0x000000000008781c */ /* 0x000fda0003f0f008 */
[----:B-1----:R-:W-:Y:S05]  /*55e0*/  @!P0 EXIT ;  /* 0x000000000000894d */ /* 0x002fea0003800000 */
[----:B------:R-:W-:Y:S01]  /*55f0*/  BAR.SYNC.DEFER_BLOCKING 0x6, 0xa0 ;  /* 0x0182800000007b1d */ /* 0x000fe20000010000 */
[C---:B------:R-:W-:Y:S01]  /*5600*/  IMAD.SHL.U32 R4, R177.reuse, 0x40, RZ ;  /* 0x00000040b1047824 */ /* 0x040fe200078e00ff */
[C---:B------:R-:W-:Y:S01]  /*5610*/  LOP3.LUT R181, R177.reuse, 0x60, RZ, 0xc0, !PT ;  /* 0x00000060b1b57812 */ /* 0x040fe200078ec0ff */
[C---:B------:R-:W-:Y:S01]  /*5620*/  IMAD.SHL.U32 R137, R177.reuse, 0x8, RZ ;  /* 0x00000008b1897824 */ /* 0x040fe200078e00ff */
[C---:B------:R-:W-:Y:S01]  /*5630*/  LOP3.LUT R179, R177.reuse, 0x2, RZ, 0xc0, !PT ;  /* 0x00000002b1b37812 */ /* 0x040fe200078ec0ff */
[----:B------:R-:W-:Y:S01]  /*5640*/  IMAD.U32 R69, R177, 0x10000, RZ ;  /* 0x00010000b1457824 */ /* 0x000fe200078e00ff */
[----:B------:R-:W-:Y:S02]  /*5650*/  UMOV UR44, 0x400 ;  /* 0x00000400002c7882 */ /* 0x000fe40000000000 */
[----:B------:R-:W1:Y:S01]  /*5660*/  LDC.64 R158, c[0x0][0x888] ;  /* 0x00022200ff9e7b82 */ /* 0x000e620000000a00 */
[----:B------:R-:W-:Y:S01]  /*5670*/  ULEA UR44, UR50, UR44, 0x18 ;  /* 0x0000002c322c7291 */ /* 0x000fe2000f8ec0ff */
[----:B------:R-:W-:Y:S01]  /*5680*/  LOP3.LUT R6, R4, 0x180, RZ, 0xc0, !PT ;  /* 0x0000018004067812 */ /* 0x000fe200078ec0ff */
[----:B------:R-:W-:Y:S01]  /*5690*/  HFMA2 R165, -RZ, RZ, 0, 0 ;  /* 0x00000000ffa57431 */ /* 0x000fe200000001ff */
[----:B------:R-:W-:Y:S01]  /*56a0*/  LOP3.LUT R69, R69, 0x600000, RZ, 0xc0, !PT ;  /* 0x0060000045457812 */ /* 0x000fe200078ec0ff */
[----:B------:R-:W-:Y:S01]  /*56b0*/  UIADD3 UR4, UPT, UPT, UR44, 0x4200, URZ ;  /* 0x000042002c047890 */ /* 0x000fe2000fffe0ff */
[----:B------:R-:W-:Y:S01]  /*56c0*/  LOP3.LUT R137, R6, 0x30, R137, 0xf8, !PT ;  /* 0x0000003006897812 */ /* 0x000fe200078ef889 */
[----:B------:R-:W-:Y:S01]  /*56d0*/  IMAD.MOV.U32 R68, RZ, RZ, RZ ;  /* 0x000000ffff447224 */ /* 0x000fe200078e00ff */
[----:B------:R-:W2:Y:S01]  /*56e0*/  LDC.64 R160, c[0x0][0x890] ;  /* 0x00022400ffa07b82 */ /* 0x000ea20000000a00 */
[----:B------:R-:W-:-:S02]  /*56f0*/  LOP3.LUT R177, R177, 0x4, RZ, 0xc0, !PT ;  /* 0x00000004b1b17812 */ /* 0x000fc400078ec0ff */
[----:B------:R-:W-:Y:S02]  /*5700*/  CS2R R170, SRZ ;  /* 0x0000000000aa7805 */ /* 0x000fe4000001ff00 */
[----:B------:R-:W-:Y:S02]  /*5710*/  LOP3.LUT R137, R137, 0x1e40, R4, 0xf8, !PT ;  /* 0x00001e4089897812 */ /* 0x000fe400078ef804 */
[----:B------:R-:W-:Y:S02]  /*5720*/  CS2R R168, SRZ ;  /* 0x0000000000a87805 */ /* 0x000fe4000001ff00 */
[----:B------:R-:W-:Y:S01]  /*5730*/  IADD3 R176, PT, PT, -R177, 0x2, RZ ;  /* 0x00000002b1b07810 */ /* 0x000fe20007ffe1ff */
[----:B------:R-:W-:Y:S01]  /*5740*/  IMAD.MOV R167, RZ, RZ, -R179 ;  /* 0x000000ffffa77224 */ /* 0x000fe200078e0ab3 */
[----:B------:R-:W-:Y:S01]  /*5750*/  MOV R180, UR4 ;  /* 0x0000000400b47c02 */ /* 0x000fe20008000f00 */
[----:B------:R-:W3:Y:S01]  /*5760*/  LDC.64 R156, c[0x0][0x8b0] ;  /* 0x00022c00ff9c7b82 */ /* 0x000ee20000000a00 */
[----:B------:R-:W4:Y:S01]  /*5770*/  LDS R0, [UR44+0x160] ;  /* 0x0001602cff007984 */ /* 0x000f220008000800 */
[----:B------:R-:W-:Y:S01]  /*5780*/  VIADD R178, R137, UR44 ;  /* 0x0000002c89b27c36 */ /* 0x000fe20008000000 */
[----:B------:R-:W1:Y:S01]  /*5790*/  LDCU UR57, c[0x0][0x370] ;  /* 0x00006e00ff3977ac */ /* 0x000e620008000800 */
[----:B------:R-:W-:-:S02]  /*57a0*/  IMAD.MOV R166, RZ, RZ, -R177 ;  /* 0x000000ffffa67224 */ /* 0x000fc400078e0ab1 */
[----:B------:R-:W-:Y:S01]  /*57b0*/  VIADD R178, R178, 0x200 ;  /* 0x00000200b2b27836 */ /* 0x000fe20000000000 */
[----:B------:R-:W1:Y:S01]  /*57c0*/  LDCU.64 UR62, c[0x0][0x348] ;  /* 0x00006900ff3e77ac */ /* 0x000e620008000a00 */
[----:B------:R-:W1:Y:S01]  /*57d0*/  LDC.64 R138, c[0x0][0x8a8] ;  /* 0x00022a00ff8a7b82 */ /* 0x000e620000000a00 */
[----:B------:R-:W1:Y:S01]  /*57e0*/  LDCU UR43, c[0x0][0xb0c] ;  /* 0x00016180ff2b77ac */ /* 0x000e620008000800 */
[----:B------:R-:W1:Y:S01]  /*57f0*/  LDCU UR39, c[0x0][0xb30] ;  /* 0x00016600ff2777ac */ /* 0x000e620008000800 */
[----:B------:R-:W1:Y:S01]  /*5800*/  LDCU.64 UR46, c[0x0][0x888] ;  /* 0x00011100ff2e77ac */ /* 0x000e620008000a00 */
[----:B------:R-:W1:Y:S01]  /*5810*/  LDCU.64 UR40, c[0x0][0xb28] ;  /* 0x00016500ff2877ac */ /* 0x000e620008000a00 */
[----:B------:R-:W1:Y:S01]  /*5820*/  LDCU.128 UR52, c[0x0][0xb10] ;  /* 0x00016200ff3477ac */ /* 0x000e620008000c00 */
[----:B------:R-:W1:Y:S01]  /*5830*/  LDCU UR56, c[0x0][0x374] ;  /* 0x00006e80ff3877ac */ /* 0x000e620008000800 */
[----:B------:R-:W-:Y:S01]  /*5840*/  UIADD3 UR61, UPT, UPT, UR44, 0x200, URZ ;  /* 0x000002002c3d7890 */ /* 0x000fe2000fffe0ff */
[----:B--2-4-:R-:W-:-:S11]  /*5850*/  IMAD.IADD R69, R0, 0x1, R69 ;  /* 0x0000000100457824 */ /* 0x014fd600078e0245 */
.L_x_127:
[C---:B------:R-:W-:Y:S02]  /*5860*/  LEA R3, R165.reuse, UR44, 0x3 ;  /* 0x0000002ca5037c11 */ /* 0x040fe4000f8e18ff */
[----:B------:R-:W-:Y:S02]  /*5870*/  SHF.L.U32 R0, R170, 0x1f, RZ ;  /* 0x0000001faa007819 */ /* 0x000fe400000006ff */
[----:B------:R-:W-:Y:S02]  /*5880*/  LEA R5, R165, UR44, 0x4 ;  /* 0x0000002ca5057c11 */ /* 0x000fe4000f8e20ff */
[----:B------:R-:W2:Y:S02]  /*5890*/  SYNCS.PHASECHK.TRANS64.TRYWAIT P0, [R3+URZ+0xb0], R0 ;  /* 0x0000b000030075a7 */ /* 0x000ea400080011ff */
[----:B-12---:R-:W-:Y:S05]  /*58a0*/  @!P0 BRA `(.L_x_101) ;  /* 0x00000044003c8947 */ /* 0x006fea0003800000 */
.L_x_174:
[----:B------:R-:W4:Y:S01]  /*58b0*/  LDS.128 R4, [R5+0x140] ;  /* 0x0001400005047984 */ /* 0x000f220000000c00 */
[----:B------:R-:W-:Y:S01]  /*58c0*/  UISETP.GE.AND UP0, UPT, UR42, 0x1, UPT ;  /* 0x000000012a00788c */ /* 0x000fe2000bf06270 */
[----:B------:R-:W-:Y:S01]  /*58d0*/  @!PT LDS RZ, [RZ] ;  /* 0x00000000fffff984 */ /* 0x000fe20000000800 */
[----:B------:R-:W-:Y:S01]  /*58e0*/  @!PT LDS RZ, [RZ] ;  /* 0x00000000fffff984 */ /* 0x000fe20000000800 */
[----:B------:R-:W-:Y:S01]  /*58f0*/  @!PT LDS RZ, [RZ] ;  /* 0x00000000fffff984 */ /* 0x000fe20000000800 */
[----:B------:R-:W-:Y:S01]  /*5900*/  @!PT LDS RZ, [RZ] ;  /* 0x00000000fffff984 */ /* 0x000fe20000000800 */
[----:B------:R1:W-:Y:S06]  /*5910*/  MEMBAR.ALL.CTA ;  /* 0x0000000000007992 */ /* 0x0003ec0000008000 */
[----:B-1----:R-:W1:Y:S01]  /*5920*/  FENCE.VIEW.ASYNC.S ;  /* 0x00000000000073c6 */ /* 0x002e620000000000 */
[----:B----4-:R-:W-:Y:S11]  /*5930*/  LOP3.LUT P0, RZ, R6, 0x1, RZ, 0xc0, !PT ;  /* 0x0000000106ff7812 */ /* 0x010ff6000780c0ff */
[----:B------:R-:W-:Y:S02]  /*5940*/  @!UPT UIADD3 URZ, UPT, UPT, URZ, URZ, URZ ;  /* 0x000000fffffff290 */ /* 0x000fe4000fffe0ff */
[----:B-1----:R-:W-:Y:S01]  /*5950*/  VOTEU.ANY UP1, P0 ;  /* 0x0000000000ff7886 */ /* 0x002fe20000020100 */
[----:B------:R-:W-:Y:S01]  /*5960*/  PLOP3.LUT P0, PT, PT, PT, UP1, 0x80, 0x8 ;  /* 0x000000000008781c */ /* 0x000fe20003f0f018 */
[----:B------:R-:W-:Y:S11]  /*5970*/  UP2UR UR45, UPR, URZ, 0x2 ;  /* 0x00000002ff2d7883 */ /* 0x000ff60008000000 */
[----:B------:R-:W-:Y:S01]  /*5980*/  @!UPT UIADD3 URZ, UPT, UPT, URZ, URZ, URZ ;  /* 0x000000fffffff290 */ /* 0x000fe2000fffe0ff */
[----:B--2---:R-:W-:Y:S02]  /*5990*/  @P0 SHF.R.U32.HI R0, RZ, 0x10, R5 ;  /* 0x00000010ff000819 */ /* 0x004fe40000011605 */
        /* <DEDUP_REMOVED lines=12> */
[----:B------:R-:W2:Y:S01]  /*5a60*/  LDCU UR12, c[0x0][0xb20] ;  /* 0x00016400ff0c77ac */ /* 0x000ea20008000800 */
[----:B------:R-:W-:Y:S02]  /*5a70*/  UIMAD.WIDE.U32 UR4, UR56, UR55, URZ ;  /* 0x00000037380472a5 */ /* 0x000fe4000f8e00ff */
[----:B------:R-:W-:Y:S02]  /*5a80*/  UIMAD.WIDE.U32 UR6, UR57, UR52, URZ ;  /* 0x00000034390672a5 */ /* 0x000fe4000f8e00ff */
[----:B------:R-:W-:Y:S02]  /*5a90*/  UISETP.NE.AND UP0, UPT, UR54, 0x1, UPT ;  /* 0x000000013600788c */ /* 0x000fe4000bf05270 */
[----:B------:R-:W-:Y:S02]  /*5aa0*/  UIMAD.WIDE.U32 UR8, UR37, UR55, URZ ;  /* 0x00000037250872a5 */ /* 0x000fe4000f8e00ff */
[----:B------:R-:W-:Y:S02]  /*5ab0*/  UIMAD.WIDE.U32 UR10, UR38, UR52, URZ ;  /* 0x00000034260a72a5 */ /* 0x000fe4000f8e00ff */
[----:B------:R-:W-:Y:S02]  /*5ac0*/  UISETP.NE.AND UP1, UPT, UR43, 0x1, UPT ;  /* 0x000000012b00788c */ /* 0x000fe4000bf25270 */
[----:B------:R-:W-:Y:S01]  /*5ad0*/  UISETP.NE.AND UP2, UPT, UR42, 0x1, UPT ;  /* 0x000000012a00788c */ /* 0x000fe2000bf45270 */
[----:B------:R-:W-:Y:S02]  /*5ae0*/  UMOV UR4, UR5 ;  /* 0x0000000500047c82 */ /* 0x000fe40008000000 */
[----:B--2---:R-:W-:Y:S03]  /*5af0*/  USHF.R.U32.HI UR5, URZ, UR12, UR4 ;  /* 0x0000000cff057299 */ /* 0x004fe60008011604 */
[----:B------:R-:W-:Y:S02]  /*5b00*/  UMOV UR4, UR7 ;  /* 0x0000000700047c82 */ /* 0x000fe40008000000 */
[----:B------:R-:W-:Y:S02]  /*5b10*/  USHF.R.U32.HI UR7, URZ, UR53, UR4 ;  /* 0x00000035ff077299 */ /* 0x000fe40008011604 */
[----:B------:R-:W-:Y:S02]  /*5b20*/  USEL UR4, UR56, UR5, !UP0 ;  /* 0x0000000538047287 */ /* 0x000fe4000c000000 */
[----:B------:R-:W-:Y:S01]  /*5b30*/  USEL UR7, UR57, UR7, !UP1 ;  /* 0x0000000739077287 */ /* 0x000fe2000c800000 */
[----:B------:R-:W-:Y:S01]  /*5b40*/  UMOV UR5, UR9 ;  /* 0x0000000900057c82 */ /* 0x000fe20008000000 */
[----:B------:R-:W-:Y:S02]  /*5b50*/  UIMAD.WIDE.U32 UR8, UR4, UR40, URZ ;  /* 0x00000028040872a5 */ /* 0x000fe4000f8e00ff */
[----:B------:R-:W-:Y:S03]  /*5b60*/  USHF.R.U32.HI UR6, URZ, UR12, UR5 ;  /* 0x0000000cff067299 */ /* 0x000fe60008011605 */
[----:B------:R-:W-:Y:S01]  /*5b70*/  UMOV UR5, UR11 ;  /* 0x0000000b00057c82 */ /* 0x000fe20008000000 */
[----:B------:R-:W-:Y:S02]  /*5b80*/  UIMAD.WIDE.U32 UR10, UR7, UR40, URZ ;  /* 0x00000028070a72a5 */ /* 0x000fe4000f8e00ff */
[----:B------:R-:W-:Y:S02]  /*5b90*/  USHF.R.U32.HI UR12, URZ, UR53, UR5 ;  /* 0x00000035ff0c7299 */ /* 0x000fe40008011605 */
[----:B------:R-:W-:Y:S01]  /*5ba0*/  USEL UR6, UR37, UR6, !UP0 ;  /* 0x0000000625067287 */ /* 0x000fe2000c000000 */
[----:B------:R-:W-:Y:S02]  /*5bb0*/  UMOV UR5, UR9 ;  /* 0x0000000900057c82 */ /* 0x000fe40008000000 */
[----:B------:R-:W-:Y:S01]  /*5bc0*/  UMOV UR10, UR11 ;  /* 0x0000000b000a7c82 */ /* 0x000fe20008000000 */
[----:B------:R-:W-:Y:S02]  /*5bd0*/  @UP2 USHF.R.U32.HI UR4, URZ, UR41, UR5 ;  /* 0x00000029ff042299 */ /* 0x000fe40008011605 */
[----:B------:R-:W-:Y:S02]  /*5be0*/  @UP2 USHF.R.U32.HI UR7, URZ, UR41, UR10 ;  /* 0x00000029ff072299 */ /* 0x000fe4000801160a */
[----:B------:R-:W-:Y:S02]  /*5bf0*/  UIMAD UR4, UR42, UR4, URZ ;  /* 0x000000042a0472a4 */ /* 0x000fe4000f8e02ff */
[----:B------:R-:W-:Y:S02]  /*5c00*/  UIMAD.WIDE.U32 UR10, UR6, UR40, URZ ;  /* 0x00000028060a72a5 */ /* 0x000fe4000f8e00ff */
[----:B------:R-:W-:Y:S02]  /*5c10*/  USEL UR5, UR38, UR12, !UP1 ;  /* 0x0000000c26057287 */ /* 0x000fe4000c800000 */
[----:B------:R-:W-:Y:S02]  /*5c20*/  UIMAD UR8, UR42, UR7, URZ ;  /* 0x000000072a0872a4 */ /* 0x000fe4000f8e02ff */
[----:B------:R-:W-:Y:S03]  /*5c30*/  UISETP.GE.AND UP0, UPT, UR6, UR4, UPT ;  /* 0x000000040600728c */ /* 0x000fe6000bf06270 */
[----:B------:R-:W-:Y:S01]  /*5c40*/  UMOV UR4, UR11 ;  /* 0x0000000b00047c82 */ /* 0x000fe20008000000 */
[----:B------:R-:W-:Y:S02]  /*5c50*/  UISETP.GE.OR UP0, UPT, UR5, UR8, UP0 ;  /* 0x000000080500728c */ /* 0x000fe40008706670 */
[----:B------:R-:W-:Y:S02]  /*5c60*/  USHF.R.U32.HI UR4, URZ, UR41, UR4 ;  /* 0x00000029ff047299 */ /* 0x000fe40008011604 */
[----:B------:R-:W-:Y:S02]  /*5c70*/  UIMAD.WIDE.U32 UR8, UR5, UR40, URZ ;  /* 0x00000028050872a5 */ /* 0x000fe4000f8e00ff */
[----:B------:R-:W-:Y:S02]  /*5c80*/  USEL UR11, UR6, UR4, !UP2 ;  /* 0x00000004060b7287 */ /* 0x000fe4000d000000 */
[----:B------:R-:W-:Y:S02]  /*5c90*/  UIADD3 UR8, UPT, UPT, -UR5, URZ, URZ ;  /* 0x000000ff05087290 */ /* 0x000fe4000fffe1ff */
[----:B------:R-:W-:Y:S01]  /*5ca0*/  UIADD3 UR10, UPT, UPT, -UR11, URZ, URZ ;  /* 0x000000ff0b0a7290 */ /* 0x000fe2000fffe1ff */
[----:B------:R-:W-:Y:S01]  /*5cb0*/  @!UP0 UMOV UR4, UR9 ;  /* 0x0000000900048c82 */ /* 0x000fe20008000000 */
[----:B------:R-:W-:Y:S02]  /*5cc0*/  UIADD3 UR9, UPT, UPT, -UR6, URZ, URZ ;  /* 0x000000ff06097290 */ /* 0x000fe4000fffe1ff */
[----:B------:R-:W-:Y:S02]  /*5cd0*/  @!UP0 USHF.R.U32.HI UR4, URZ, UR41, UR4 ;  /* 0x00000029ff048299 */ /* 0x000fe40008011604 */
[----:B------:R-:W-:Y:S02]  /*5ce0*/  UIMAD UR10, UR42, UR10, UR6 ;  /* 0x0000000a2a0a72a4 */ /* 0x000fe4000f8e0206 */
[----:B------:R-:W-:Y:S04]  /*5cf0*/  @!UP0 USEL UR4, UR5, UR4, !UP2 ;  /* 0x0000000405048287 */ /* 0x000fe8000d000000 */
[----:B------:R-:W-:Y:S02]  /*5d00*/  @!UP0 UIMAD UR10, UR7, UR10, UR4 ;  /* 0x0000000a070a82a4 */ /* 0x000fe4000f8e0204 */
[----:B------:R-:W-:Y:S02]  /*5d10*/  @!UP0 UIADD3 UR11, UPT, UPT, UR11, -UR4, URZ ;  /* 0x800000040b0b8290 */ /* 0x000fe4000fffe0ff */
[----:B------:R-:W-:Y:S02]  /*5d20*/  UIMAD UR7, UR43, UR8, UR38 ;  /* 0x000000082b0772a4 */ /* 0x000fe4000f8e0226 */
[----:B------:R-:W-:Y:S02]  /*5d30*/  @!UP0 UIMAD UR6, UR11, UR42, UR5 ;  /* 0x0000002a0b0682a4 */ /* 0x000fe4000f8e0205 */
[----:B------:R-:W-:Y:S01]  /*5d40*/  UIMAD UR4, UR54, UR9, UR37 ;  /* 0x00000009360472a4 */ /* 0x000fe2000f8e0225 */
[----:B------:R-:W-:Y:S02]  /*5d50*/  @!UP0 UMOV UR5, UR10 ;  /* 0x0000000a00058c82 */ /* 0x000fe40008000000 */
[----:B------:R-:W-:Y:S02]  /*5d60*/  UIMAD UR38, UR5, UR43, UR7 ;  /* 0x0000002b052672a4 */ /* 0x000fe4000f8e0207 */
[----:B------:R-:W-:Y:S11]  /*5d70*/  UIMAD UR37, UR6, UR54, UR4 ;  /* 0x00000036062572a4 */ /* 0x000ff6000f8e0204 */
[----:B------:R-:W-:Y:S01]  /*5d80*/  @!UPT UIADD3 URZ, UPT, UPT, URZ, URZ, URZ ;  /* 0x000000fffffff290 */ /* 0x000fe2000fffe0ff */
.L_x_102:
[----:B------:R-:W-:Y:S01]  /*5d90*/  UISETP.NE.AND UP0, UPT, UR39, 0x1, UPT ;  /* 0x000000012700788c */ /* 0x000fe2000bf05270 */
[----:B------:R-:W-:Y:S01]  /*5da0*/  IADD3 R165, PT, PT, R165, 0x1, RZ ;  /* 0x00000001a5a57810 */ /* 0x000fe20007ffe0ff */
[----:B------:R-:W-:Y:S02]  /*5db0*/  USHF.L.U32 UR50, UR16, 0x7, URZ ;  /* 0x0000000710327899 */ /* 0x000fe400080006ff */
[----:B------:R-:W-:Y:S07]  /*5dc0*/  USHF.L.U32 UR49, UR20, 0x7, URZ ;  /* 0x0000000714317899 */ /* 0x000fee00080006ff */
[----:B------:R-:W2:Y:S01]  /*5dd0*/  @!UP0 LDCU.128 UR12, c[0x0][0xb10] ;  /* 0x00016200ff0c87ac */ /* 0x000ea20008000c00 */
[----:B------:R-:W4:Y:S01]  /*5de0*/  @!UP0 LDCU UR5, c[0x0][0xb0c] ;  /* 0x00016180ff0587ac */ /* 0x000f220008000800 */
[----:B------:R-:W3:Y:S01]  /*5df0*/  @!UP0 LDCU UR10, c[0x0][0xb20] ;  /* 0x00016400ff0a87ac */ /* 0x000ee20008000800 */
[----:B--2---:R-:W-:Y:S02]  /*5e00*/  UIMAD.WIDE.U32 UR8, UR38, UR12, URZ ;  /* 0x0000000c260872a5 */ /* 0x004fe4000f8e00ff */
[----:B------:R-:W-:Y:S02]  /*5e10*/  UIMAD.WIDE.U32 UR6, UR37, UR15, URZ ;  /* 0x0000000f250672a5 */ /* 0x000fe4000f8e00ff */
[----:B------:R-:W-:Y:S03]  /*5e20*/  @!UP0 UISETP.NE.AND UP1, UPT, UR14, 0x1, UPT ;  /* 0x000000010e00888c */ /* 0x000fe6000bf25270 */
[----:B------:R-:W-:Y:S01]  /*5e30*/  @!UP0 UMOV UR4, UR9 ;  /* 0x0000000900048c82 */ /* 0x000fe20008000000 */
[----:B----4-:R-:W-:Y:S02]  /*5e40*/  @!UP0 UISETP.NE.AND UP2, UPT, UR5, 0x1, UPT ;  /* 0x000000010500888c */ /* 0x010fe4000bf45270 */
[----:B------:R-:W-:Y:S01]  /*5e50*/  @!UP0 USHF.R.U32.HI UR4, URZ, UR13, UR4 ;  /* 0x0000000dff048299 */ /* 0x000fe20008011604 */
[----:B------:R-:W-:Y:S02]  /*5e60*/  @!UP0 UMOV UR6, UR7 ;  /* 0x0000000700068c82 */ /* 0x000fe40008000000 */
[----:B---3--:R-:W-:Y:S02]  /*5e70*/  @!UP0 USHF.R.U32.HI UR6, URZ, UR10, UR6 ;  /* 0x0000000aff068299 */ /* 0x008fe40008011606 */
[----:B------:R-:W-:Y:S02]  /*5e80*/  @!UP0 USEL UR7, UR38, UR4, !UP2 ;  /* 0x0000000426078287 */ /* 0x000fe4000d000000 */
[----:B------:R-:W-:Y:S04]  /*5e90*/  @!UP0 USEL UR6, UR37, UR6, !UP1 ;  /* 0x0000000625068287 */ /* 0x000fe8000c800000 */
[----:B------:R-:W-:Y:S02]  /*5ea0*/  @!UP0 UIADD3 UR4, UPT, UPT, -UR7, UR6, URZ ;  /* 0x0000000607048290 */ /* 0x000fe4000fffe1ff */
[----:B------:R-:W-:Y:S02]  /*5eb0*/  @!UP0 UIADD3 UR6, UPT, UPT, UR7, -UR6, URZ ;  /* 0x8000000607068290 */ /* 0x000fe4000fffe0ff */
[----:B------:R-:W-:Y:S02]  /*5ec0*/  @!UP0 UIMAD UR38, UR4, UR5, UR38 ;  /* 0x00000005042682a4 */ /* 0x000fe4000f8e0226 */
[----:B------:R-:W-:Y:S02]  /*5ed0*/  @!UP0 UIMAD UR37, UR6, UR14, UR37 ;  /* 0x0000000e062582a4 */ /* 0x000fe4000f8e0225 */
[----:B------:R-:W-:Y:S09]  /*5ee0*/  ULOP3.LUT UP0, URZ, UR61, 0x1b0, URZ, 0xc0, !UPT ;  /* 0x000001b03dff7892 */ /* 0x000ff2000f80c0ff */
[----:B------:R-:W-:Y:S05]  /*5ef0*/  BRA.U !UP0, `(.L_x_103) ;  /* 0x0000000108407547 */ /* 0x000fea000b800000 */
[----:B------:R-:W2:Y:S01]  /*5f00*/  LDCU.64 UR8, c[0x4][0x80] ;  /* 0x01001000ff0877ac */ /* 0x000ea20008000a00 */
[----:B------:R-:W-:Y:S01]  /*5f10*/  MOV R3, 0x0 ;  /* 0x0000000000037802 */ /* 0x000fe20000000f00 */
[----:B------:R-:W-:Y:S02]  /*5f20*/  HFMA2 R12, -RZ, RZ, 0, 5.9604644775390625e-08 ;  /* 0x00000001ff0c7431 */ /* 0x000fe400000001ff */
[----:B------:R-:W-:Y:S02]  /*5f30*/  IMAD.MOV.U32 R8, RZ, RZ, 0x70 ;  /* 0x00000070ff087424 */ /* 0x000fe400078e00ff */
[----:B------:R-:W-:Y:S01]  /*5f40*/  IMAD.MOV.U32 R13, RZ, RZ, RZ ;  /* 0x000000ffff0d7224 */ /* 0x000fe200078e00ff */
[----:B------:R-:W3:Y:S01]  /*5f50*/  LDCU.64 UR6, c[0x4][0x88] ;  /* 0x01001100ff0677ac */ /* 0x000ee20008000a00 */
[----:B------:R-:W4:Y:S01]  /*5f60*/  LDC.64 R2, c[0x4][R3] ;  /* 0x0100000003027b82 */ /* 0x000f220000000a00 */
[----:B------:R-:W1:Y:S01]  /*5f70*/  LDCU.64 UR4, c[0x4][0x8] ;  /* 0x01000100ff0477ac */ /* 0x000e620008000a00 */
[----:B--2---:R-:W-:Y:S01]  /*5f80*/  MOV R5, UR9 ;  /* 0x0000000900057c02 */ /* 0x004fe20008000f00 */
[----:B------:R-:W-:Y:S01]  /*5f90*/  IMAD.U32 R4, RZ, RZ, UR8 ;  /* 0x00000008ff047e24 */ /* 0x000fe2000f8e00ff */
[----:B---3--:R-:W-:Y:S01]  /*5fa0*/  MOV R7, UR7 ;  /* 0x0000000700077c02 */ /* 0x008fe20008000f00 */
[----:B------:R-:W-:Y:S01]  /*5fb0*/  IMAD.U32 R6, RZ, RZ, UR6 ;  /* 0x00000006ff067e24 */ /* 0x000fe2000f8e00ff */
[----:B-1----:R-:W-:Y:S01]  /*5fc0*/  MOV R11, UR5 ;  /* 0x00000005000b7c02 */ /* 0x002fe20008000f00 */
[----:B------:R-:W-:Y:S02]  /*5fd0*/  IMAD.U32 R10, RZ, RZ, UR4 ;  /* 0x00000004ff0a7e24 */ /* 0x000fe4000f8e00ff */
[----:B------:R-:W-:Y:S07]  /*5fe0*/  LEPC R20, `(.L_x_103) ;  /* 0x000000001014794e */ /* 0x000fee0000000000 */
[----:B----45:R-:W-:Y:S05]  /*5ff0*/  CALL.ABS.NOINC R2 ;  /* 0x0000000002007343 */ /* 0x030fea0003c00000 */
.L_x_103:
[----:B------:R-:W-:Y:S01]  /*6000*/  LOP3.LUT P0, RZ, R180, 0x1b0, RZ, 0xc0, !PT ;  /* 0x000001b0b4ff7812 */ /* 0x000fe2000780c0ff */
[----:B------:R-:W-:Y:S11]  /*6010*/  BSSY.RECONVERGENT B6, `(.L_x_104) ;  /* 0x0000013000067945 */ /* 0x000ff60003800200 */
[----:B------:R-:W-:Y:S01]  /*6020*/  @!UPT UIADD3 URZ, UPT, UPT, URZ, URZ, URZ ;  /* 0x000000fffffff290 */ /* 0x000fe2000fffe0ff */
[----:B------:R-:W-:Y:S05]  /*6030*/  @!P0 BRA `(.L_x_105) ;  /* 0x0000000000408947 */ /* 0x000fea0003800000 */
        /* <DEDUP_REMOVED lines=16> */
.L_x_105:
[----:B------:R-:W-:Y:S05]  /*6140*/  BSYNC.RECONVERGENT B6 ;  /* 0x0000000000067941 */ /* 0x000fea0003800200 */
.L_x_104:
[----:B------:R-:W-:Y:S02]  /*6150*/  ISETP.NE.U32.AND P0, PT, RZ, UR46, PT ;  /* 0x0000002eff007c0c */ /* 0x000fe4000bf05070 */
[C---:B------:R-:W-:Y:S02]  /*6160*/  ISETP.NE.U32.AND P4, PT, R160.reuse, RZ, PT ;  /* 0x000000ffa000720c */ /* 0x040fe40003f85070 */
[----:B------:R-:W-:Y:S02]  /*6170*/  ISETP.NE.U32.AND P1, PT, R160, RZ, PT ;  /* 0x000000ffa000720c */ /* 0x000fe40003f25070 */
[----:B------:R-:W-:Y:S02]  /*6180*/  ISETP.NE.AND.EX P0, PT, RZ, UR47, PT, P0 ;  /* 0x0000002fff007c0c */ /* 0x000fe4000bf05300 */
[C---:B------:R-:W-:Y:S02]  /*6190*/  ISETP.NE.AND.EX P4, PT, R161.reuse, RZ, PT, P4 ;  /* 0x000000ffa100720c */ /* 0x040fe40003f85340 */
[----:B------:R-:W-:Y:S02]  /*61a0*/  ISETP.NE.AND.EX P1, PT, R161, RZ, P0, P1 ;  /* 0x000000ffa100720c */ /* 0x000fe40000725310 */
[----:B------:R-:W-:Y:S02]  /*61b0*/  ISETP.NE.U32.AND P5, PT, R156, RZ, PT ;  /* 0x000000ff9c00720c */ /* 0x000fe40003fa5070 */
[----:B------:R-:W-:Y:S02]  /*61c0*/  ISETP.NE.U32.AND P2, PT, RZ, UR46, PT ;  /* 0x0000002eff007c0c */ /* 0x000fe4000bf45070 */
[----:B------:R-:W-:Y:S02]  /*61d0*/  PLOP3.LUT P0, PT, PT, PT, PT, 0x8, 0x80 ;  /* 0x000000000080781c */ /* 0x000fe40003f0e170 */
[----:B------:R-:W-:Y:S02]  /*61e0*/  ISETP.NE.AND.EX P5, PT, R157, RZ, PT, P5 ;  /* 0x000000ff9d00720c */ /* 0x000fe40003fa5350 */
[----:B------:R-:W-:Y:S03]  /*61f0*/  ISETP.NE.AND.EX P2, PT, RZ, UR47, PT, P2 ;  /* 0x0000002fff007c0c */ /* 0x000fe6000bf45320 */
[----:B------:R-:W-:Y:S01]  /*6200*/  @!P1 PLOP3.LUT P0, PT, P4, PT, PT, 0x80, 0x8 ;  /* 0x000000000008981c */ /* 0x000fe2000270f070 */
[----:B------:R-:W-:Y:S01]  /*6210*/  @!UPT UIADD3 URZ, UPT, UPT, URZ, URZ, URZ ;  /* 0x000000fffffff290 */ /* 0x000fe2000fffe0ff */
[----:B------:R-:W-:Y:S11]  /*6220*/  @!P4 BRA `(.L_x_106) ;  /* 0x000000000030c947 */ /* 0x000ff60003800000 */
[----:B------:R-:W-:Y:S01]  /*6230*/  ISETP.NE.U32.AND P3, PT, R158, RZ, PT ;  /* 0x000000ff9e00720c */ /* 0x000fe20003f65070 */
[----:B------:R-:W2:Y:S01]  /*6240*/  LDCU.64 UR4, c[0x0][0x358] ;  /* 0x00006b00ff0477ac */ /* 0x000ea20008000a00 */
[----:B------:R-:W-:Y:S02]  /*6250*/  IMAD.MOV.U32 R162, RZ, RZ, 0x1 ;  /* 0x00000001ffa27424 */ /* 0x000fe400078e00ff */
[----:B------:R-:W-:Y:S11]  /*6260*/  ISETP.NE.AND.EX P3, PT, R159, RZ, PT, P3 ;  /* 0x000000ff9f00720c */ /* 0x000ff60003f65330 */
[----:B------:R-:W-:Y:S02]  /*6270*/  @!UPT UIADD3 URZ, UPT, UPT, URZ, URZ, URZ ;  /* 0x000000fffffff290 */ /* 0x000fe4000fffe0ff */
[----:B------:R-:W3:Y:S01]  /*6280*/  @P3 LDC.64 R2, c[0x0][0x888] ;  /* 0x00022200ff023b82 */ /* 0x000ee20000000a00 */
[----:B-1----:R-:W-:Y:S04]  /*6290*/  @P3 IMAD R0, R160, UR36, RZ ;  /* 0x00000024a0003c24 */ /* 0x002fe8000f8e02ff */
[----:B---3--:R-:W-:Y:S04]  /*62a0*/  @P3 IMAD.WIDE R2, R0, 0x4, R2 ;  /* 0x0000000400023825 */ /* 0x008fe800078e0202 */
[----:B------:R-:W-:Y:S01]  /*62b0*/  HFMA2 R0, -RZ, RZ, 0, 5.9604644775390625e-08 ;  /* 0x00000001ff007431 */ /* 0x000fe200000001ff */
[----:B--2--5:R2:W5:Y:S04]  /*62c0*/  @P3 LDG.E R73, desc[UR4][R2.64] ;  /* 0x0000000402493981 */ /* 0x024568000c1e1900 */
[----:B------:R-:W-:Y:S01]  /*62d0*/  @!P3 PRMT R162, R0, 0x7610, R162 ;  /* 0x0000761000a2b816 */ /* 0x000fe200000000a2 */
[----:B--2---:R-:W3:Y:S06]  /*62e0*/  @!P3 LDC R73, c[0x0][0x880] ;  /* 0x00022000ff49bb82 */ /* 0x004eec0000000800 */
.L_x_106:
[----:B------:R-:W-:Y:S05]  /*62f0*/  @!P5 BRA `(.L_x_107) ;  /* 0x000000000024d947 */ /* 0x000fea0003800000 */
[----:B------:R-:W-:Y:S01]  /*6300*/  ISETP.NE.U32.AND P3, PT, R138, RZ, PT ;  /* 0x000000ff8a00720c */ /* 0x000fe20003f65070 */
[----:B------:R-:W2:Y:S03]  /*6310*/  LDCU.64 UR4, c[0x0][0x358] ;  /* 0x00006b00ff0477ac */ /* 0x000ea60008000a00 */
[----:B------:R-:W-:Y:S11]  /*6320*/  ISETP.NE.AND.EX P3, PT, R139, RZ, PT, P3 ;  /* 0x000000ff8b00720c */ /* 0x000ff60003f65330 */
[----:B------:R-:W-:Y:S02]  /*6330*/  @!UPT UIADD3 URZ, UPT, UPT, URZ, URZ, URZ ;  /* 0x000000fffffff290 */ /* 0x000fe4000fffe0ff */
[----:B------:R-:W4:Y:S01]  /*6340*/  @P3 LDC.64 R2, c[0x0][0x8a8] ;  /* 0x00022a00ff023b82 */ /* 0x000f220000000a00 */
[----:B-1----:R-:W-:Y:S04]  /*6350*/  @P3 IMAD R0, R156, UR36, RZ ;  /* 0x000000249c003c24 */ /* 0x002fe8000f8e02ff */
[----:B----4-:R-:W-:Y:S05]  /*6360*/  @P3 IMAD.WIDE R2, R0, 0x4, R2 ;  /* 0x0000000400023825 */ /* 0x010fea00078e0202 */
[----:B--2--5:R2:W5:Y:S02]  /*6370*/  @P3 LDG.E R70, desc[UR4][R2.64] ;  /* 0x0000000402463981 */ /* 0x024564000c1e1900 */
[----:B--2---:R-:W4:Y:S02]  /*6380*/  @!P3 LDC R70, c[0x0][0x8a0] ;  /* 0x00022800ff46bb82 */ /* 0x004f240000000800 */
.L_x_107:
[----:B---3-5:R-:W-:Y:S01]  /*6390*/  FSETP.NEU.AND P3, PT, R73, RZ, PT ;  /* 0x000000ff4900720b */ /* 0x028fe20003f6d000 */
[----:B------:R-:W-:Y:S01]  /*63a0*/  BSSY B1, `(.L_x_108) ;  /* 0x0000046000017945 */ /* 0x000fe20003800000 */
[----:B------:R-:W-:Y:S01]  /*63b0*/  SEL R7, RZ, 0xffffffff, P2 ;  /* 0xffffffffff077807 */ /* 0x000fe20001000000 */
[----:B------:R-:W-:Y:S01]  /*63c0*/  IMAD.MOV.U32 R193, RZ, RZ, 0x1 ;  /* 0x00000001ffc17424 */ /* 0x000fe200078e00ff */
[----:B-1----:R-:W-:Y:S01]  /*63d0*/  @!P1 SEL R0, RZ, 0xffffffff, P3 ;  /* 0xffffffffff009807 */ /* 0x002fe20001800000 */
[----:B------:R-:W-:Y:S01]  /*63e0*/  IMAD R71, R68, 0x80, R69 ;  /* 0x0000008044477824 */ /* 0x000fe200078e0245 */
[----:B------:R-:W-:Y:S02]  /*63f0*/  LOP3.LUT P2, RZ, R162, 0xff, RZ, 0xc0, !PT ;  /* 0x000000ffa2ff7812 */ /* 0x000fe4000784c0ff */
[----:B------:R-:W-:Y:S02]  /*6400*/  CS2R R154, SRZ ;  /* 0x00000000009a7805 */ /* 0x000fe4000001ff00 */
[----:B------:R-:W-:Y:S02]  /*6410*/  LEA R3, R169, UR44, 0x3 ;  /* 0x0000002ca9037c11 */ /* 0x000fe4000f8e18ff */
[----:B------:R-:W-:Y:S02]  /*6420*/  CS2R R152, SRZ ;  /* 0x0000000000987805 */ /* 0x000fe4000001ff00 */
[----:B------:R-:W-:Y:S02]  /*6430*/  @P0 SEL R0, R7, R0, !P2 ;  /* 0x0000000007000207 */ /* 0x000fe40005000000 */
[----:B------:R-:W-:Y:S02]  /*6440*/  CS2R R150, SRZ ;  /* 0x0000000000967805 */ /* 0x000fe4000001ff00 */
[----:B------:R-:W-:Y:S02]  /*6450*/  LEA R164, R68, UR44, 0x3 ;  /* 0x0000002c44a47c11 */ /* 0x000fe4000f8e18ff */
[----:B------:R-:W-:Y:S02]  /*6460*/  CS2R R148, SRZ ;  /* 0x0000000000947805 */ /* 0x000fe4000001ff00 */
[----:B------:R-:W-:Y:S02]  /*6470*/  @!P1 LOP3.LUT R0, R0, 0x1, RZ, 0xc0, !PT ;  /* 0x0000000100009812 */ /* 0x000fe400078ec0ff */
[----:B------:R-:W-:Y:S02]  /*6480*/  CS2R R146, SRZ ;  /* 0x0000000000927805 */ /* 0x000fe4000001ff00 */
[----:B------:R-:W-:Y:S02]  /*6490*/  SHF.L.U32 R5, R171, 0x1f, RZ ;  /* 0x0000001fab057819 */ /* 0x000fe400000006ff */
[----:B------:R-:W-:Y:S02]  /*64a0*/  CS2R R144, SRZ ;  /* 0x0000000000907805 */ /* 0x000fe4000001ff00 */
[----:B------:R-:W-:Y:S02]  /*64b0*/  ISETP.NE.U32.OR P6, PT, R0, 0x1, P1 ;  /* 0x000000010000780c */ /* 0x000fe40000fc5470 */
[----:B------:R-:W-:Y:S02]  /*64c0*/  CS2R R142, SRZ ;  /* 0x00000000008e7805 */ /* 0x000fe4000001ff00 */
[----:B------:R-:W-:Y:S02]  /*64d0*/  SEL R0, RZ, 0xffffffff, P3 ;  /* 0xffffffffff007807 */ /* 0x000fe40001800000 */
[----:B------:R-:W-:Y:S02]  /*64e0*/  CS2R R140, SRZ ;  /* 0x00000000008c7805 */ /* 0x000fe4000001ff00 */
[----:B------:R-:W-:Y:S02]  /*64f0*/  P2R R172, PR, RZ, 0x40 ;  /* 0x00000040ffac7803 */ /* 0x000fe40000000000 */
[----:B------:R-:W-:Y:S04]  /*6500*/  @P4 SEL R0, R7, R0, !P2 ;  /* 0x0000000007004207 */ /* 0x000fe80005000000 */
[----:B------:R-:W-:Y:S02]  /*6510*/  LOP3.LUT R0, R0, 0x1, RZ, 0xc0, !PT ;  /* 0x0000000100007812 */ /* 0x000fe400078ec0ff */
[----:B------:R-:W-:Y:S02]  /*6520*/  @P6 SHF.L.U32 R2, R168, 0x1f, RZ ;  /* 0x0000001fa8026819 */ /* 0x000fe400000006ff */
[----:B------:R-:W-:Y:S02]  /*6530*/  ISETP.NE.U32.AND P5, PT, R0, 0x1, PT ;  /* 0x000000010000780c */ /* 0x000fe40003fa5070 */
[----:B------:R-:W1:Y:S02]  /*6540*/  @P6 SYNCS.PHASECHK.TRANS64.TRYWAIT P1, [R3+URZ+0x80], R2 ;  /* 0x00008002030065a7 */ /* 0x000e6400080211ff */
[----:B------:R-:W-:Y:S01]  /*6550*/  P2R R194, PR, RZ, 0x20 ;  /* 0x00000020ffc27803 */ /* 0x000fe20000000000 */
[----:B------:R2:W3:Y:S01]  /*6560*/  SYNCS.PHASECHK.TRANS64.TRYWAIT P0, [R164+URZ+0xd0], R5 ;  /* 0x0000d005a40075a7 */ /* 0x0004e200080011ff */
[----:B-1----:R-:W-:Y:S01]  /*6570*/  @P6 SEL R193, RZ, 0x1, !P1 ;  /* 0x00000001ffc16807 */ /* 0x002fe20004800000 */
[----:B--2---:R-:W-:Y:S06]  /*6580*/  @!P6 BRA `(.L_x_109) ;  /* 0x00000000009ce947 */ /* 0x004fec0003800000 */
[----:B------:R-:W-:Y:S01]  /*6590*/  @P5 IMAD R8, R169, 0x2000, R178 ;  /* 0x00002000a9085824 */ /* 0x000fe200078e02b2 */
[----:B------:R-:W1:Y:S01]  /*65a0*/  S2R R0, SR_CgaCtaId ;  /* 0x0000000000007919 */ /* 0x000e620000008800 */
[----:B------:R-:W-:Y:S01]  /*65b0*/  ISETP.NE.AND P1, PT, R193, RZ, PT ;  /* 0x000000ffc100720c */ /* 0x000fe20003f25270 */
[----:B------:R-:W-:Y:S01]  /*65c0*/  BSSY B0, `(.L_x_110) ;  /* 0x0000010000007945 */ /* 0x000fe20003800000 */
[--C-:B------:R-:W-:Y:S01]  /*65d0*/  @P5 IMAD R7, R179, -0x10, R8.reuse ;  /* 0xfffffff0b3075824 */ /* 0x100fe200078e0208 */
[----:B------:R-:W-:Y:S01]  /*65e0*/  CS2R R142, SRZ ;  /* 0x00000000008e7805 */ /* 0x000fe2000001ff00 */
[----:B------:R-:W-:Y:S01]  /*65f0*/  @P5 IMAD R6, R177, -0x10, R8 ;  /* 0xfffffff0b1065824 */ /* 0x000fe200078e0208 */
[----:B------:R-:W-:Y:S01]  /*6600*/  CS2R R140, SRZ ;  /* 0x00000000008c7805 */ /* 0x000fe2000001ff00 */
[----:B------:R-:W-:Y:S01]  /*6610*/  @P5 IMAD R4, R176, 0x10, R7 ;  /* 0x00000010b0045824 */ /* 0x000fe200078e0207 */
[----:B------:R-:W-:Y:S02]  /*6620*/  CS2R R150, SRZ ;  /* 0x0000000000967805 */ /* 0x000fe4000001ff00 */
[----:B------:R-:W-:Y:S02]  /*6630*/  CS2R R148, SRZ ;  /* 0x0000000000947805 */ /* 0x000fe4000001ff00 */
[----:B------:R-:W-:Y:S02]  /*6640*/  CS2R R146, SRZ ;  /* 0x0000000000927805 */ /* 0x000fe4000001ff00 */
[----:B------:R-:W-:Y:S02]  /*6650*/  CS2R R144, SRZ ;  /* 0x0000000000907805 */ /* 0x000fe4000001ff00 */
[----:B------:R-:W-:Y:S02]  /*6660*/  CS2R R154, SRZ ;  /* 0x00000000009a7805 */ /* 0x000fe4000001ff00 */
[----:B------:R-:W-:Y:S01]  /*6670*/  CS2R R152, SRZ ;  /* 0x0000000000987805 */ /* 0x000fe2000001ff00 */
[----:B------:R-:W-:Y:S06]  /*6680*/  @P1 BRA `(.L_x_111) ;  /* 0x00000000000c1947 */ /* 0x000fec0003800000 */
[----:B------:R-:W-:Y:S04]  /*6690*/  SHF.L.U32 R2, R168, 0x1f, RZ ;  /* 0x0000001fa8027819 */ /* 0x000fe800000006ff */
[----:B------:R-:W2:Y:S02]  /*66a0*/  SYNCS.PHASECHK.TRANS64.TRYWAIT P1, [R3+URZ+0x80], R2 ;  /* 0x00008002030075a7 */ /* 0x000ea400080211ff */
[----:B--2---:R-:W-:Y:S05]  /*66b0*/  @!P1 BRA `(.L_x_112) ;  /* 0x0000003400cc9947 */ /* 0x004fea0003800000 */
.L_x_111:
[----:B------:R-:W-:Y:S05]  /*66c0*/  BSYNC B0 ;  /* 0x0000000000007941 */ /* 0x000fea0003800000 */
.L_x_110:
[----:B------:R-:W-:Y:S01]  /*66d0*/  ISETP.NE.AND P1, PT, R194, RZ, PT ;  /* 0x000000ffc200720c */ /* 0x000fe20003f25270 */
[----:B--2---:R-:W-:Y:S02]  /*66e0*/  VIADD R3, R3, 0x90 ;  /* 0x0000009003037836 */ /* 0x004fe40000000000 */
[----:B------:R-:W-:Y:S03]  /*66f0*/  VIADD R169, R169, 0x1 ;  /* 0x00000001a9a97836 */ /* 0x000fe60000000000 */
[----:B-1----:R-:W-:Y:S07]  /*6700*/  PRMT R0, R0, 0x654, R3 ;  /* 0x0000065400007816 */ /* 0x002fee0000000003 */
[----:B------:R1:W2:Y:S04]  /*6710*/  @P1 LDS.128 R140, [R8] ;  /* 0x00000000088c1984 */ /* 0x0002a80000000c00 */
[----:B------:R1:W1:Y:S04]  /*6720*/  @P1 LDS.128 R148, [R6+0x20] ;  /* 0x0000200006941984 */ /* 0x0002680000000c00 */
[----:B------:R1:W1:Y:S04]  /*6730*/  @P1 LDS.128 R144, [R7+0x10] ;  /* 0x0000100007901984 */ /* 0x0002680000000c00 */
[----:B------:R1:W1:Y:S01]  /*6740*/  @P1 LDS.128 R152, [R4+0x10] ;  /* 0x0000100004981984 */ /* 0x0002620000000c00 */
[C---:B------:R-:W-:Y:S01]  /*6750*/  ISETP.NE.AND P1, PT, R169.reuse, 0x2, PT ;  /* 0x00000002a900780c */ /* 0x040fe20003f25270 */
[----:B------:R-:W-:Y:S01]  /*6760*/  @!PT LDS RZ, [RZ] ;  /* 0x00000000fffff984 */ /* 0x000fe20000000800 */
[----:B------:R-:W-:Y:S01]  /*6770*/  @!PT LDS RZ, [RZ] ;  /* 0x00000000fffff984 */ /* 0x000fe20000000800 */
[----:B------:R-:W-:Y:S01]  /*6780*/  @!PT LDS RZ, [RZ] ;  /* 0x00000000fffff984 */ /* 0x000fe20000000800 */
[----:B------:R-:W-:Y:S01]  /*6790*/  @!PT LDS RZ, [RZ] ;  /* 0x00000000fffff984 */ /* 0x000fe20000000800 */
[----:B------:R5:W-:Y:S06]  /*67a0*/  MEMBAR.ALL.CTA ;  /* 0x0000000000007992 */ /* 0x000bec0000008000 */
[----:B-----5:R-:W5:Y:S01]  /*67b0*/  FENCE.VIEW.ASYNC.S ;  /* 0x00000000000073c6 */ /* 0x020f620000000000 */
[----:B------:R-:W-:Y:S02]  /*67c0*/  SEL R3, RZ, 0x1, P1 ;  /* 0x00000001ff037807 */ /* 0x000fe40000800000 */
[----:B------:R-:W-:Y:S02]  /*67d0*/  SEL R169, R169, RZ, P1 ;  /* 0x000000ffa9a97207 */ /* 0x000fe40000800000 */
[----:B------:R-:W-:Y:S01]  /*67e0*/  LOP3.LUT R168, R168, R3, RZ, 0x3c, !PT ;  /* 0x00000003a8a87212 */ /* 0x000fe200078e3cff */
[----:B-----5:R1:W-:Y:S06]  /*67f0*/  SYNCS.ARRIVE.TRANS64.RED.A1T0 RZ, [R0+URZ], RZ ;  /* 0x000000ff00ff79a7 */ /* 0x0203ec00081004ff */
.L_x_109:
[----:B------:R-:W-:Y:S05]  /*6800*/  BSYNC B1 ;  /* 0x0000000000017941 */ /* 0x000fea0003800000 */
.L_x_108:
[----:B-1----:R-:W-:Y:S04]  /*6810*/  SHF.R.U32.HI R0, RZ, 0x15, R71 ;  /* 0x00000015ff007819 */ /* 0x002fe80000011647 */
[----:B------:R-:W-:Y:S01]  /*6820*/  LOP3.LUT P1, RZ, R0, 0x3, R163, 0x48, !PT ;  /* 0x0000000300ff7812 */ /* 0x000fe200078248a3 */
[----:B------:R-:W-:Y:S01]  /*6830*/  @!UPT UIADD3 URZ, UPT, UPT, URZ, URZ, URZ ;  /* 0x000000fffffff290 */ /* 0x000fe2000fffe0ff */
[----:B---3--:R-:W-:Y:S11]  /*6840*/  @P0 BRA `(.L_x_113) ;  /* 0x0000000000080947 */ /* 0x008ff60003800000 */
[----:B------:R-:W1:Y:S02]  /*6850*/  SYNCS.PHASECHK.TRANS64.TRYWAIT P0, [R164+URZ+0xd0], R5 ;  /* 0x0000d005a40075a7 */ /* 0x000e6400080011ff */
[----:B-1----:R-:W-:Y:S05]  /*6860*/  @!P0 BRA `(.L_x_114) ;  /* 0x0000003400748947 */ /* 0x002fea0003800000 */
.L_x_113:
[----:B------:R-:W-:Y:S04]  /*6870*/  BSSY.RECONVERGENT B6, `(.L_x_115) ;  /* 0x0000012000067945 */ /* 0x000fe80003800200 */
[----:B------:R-:W-:Y:S05]  /*6880*/  @!P1 BRA `(.L_x_116) ;  /* 0x0000000000409947 */ /* 0x000fea0003800000 */
[----:B------:R-:W1:Y:S01]  /*6890*/  LDCU.64 UR8, c[0x4][0x70] ;  /* 0x01000e00ff0877ac */ /* 0x000e620008000a00 */
[----:B------:R-:W-:Y:S01]  /*68a0*/  MOV R3, 0x0 ;  /* 0x0000000000037802 */ /* 0x000fe20000000f00 */
[----:B------:R-:W-:Y:S02]  /*68b0*/  HFMA2 R12, -RZ, RZ, 0, 5.9604644775390625e-08 ;  /* 0x00000001ff0c7431 */ /* 0x000fe400000001ff */
[----:B------:R-:W-:Y:S02]  /*68c0*/  IMAD.MOV.U32 R8, RZ, RZ, 0x192 ;  /* 0x00000192ff087424 */ /* 0x000fe400078e00ff */
[----:B------:R-:W-:Y:S01]  /*68d0*/  IMAD.MOV.U32 R13, RZ, RZ, RZ ;  /* 0x000000ffff0d7224 */ /* 0x000fe200078e00ff */
[----:B------:R-:W3:Y:S01]  /*68e0*/  LDCU.64 UR6, c[0x4][0x78] ;  /* 0x01000f00ff0677ac */ /* 0x000ee20008000a00 */
[----:B------:R-:W2:Y:S01]  /*68f0*/  LDC.64 R2, c[0x4][R3] ;  /* 0x0100000003027b82 */ /* 0x000ea20000000a00 */
[----:B------:R-:W5:Y:S01]  /*6900*/  LDCU.64 UR4, c[0x4][0x10] ;  /* 0x01000200ff0477ac */ /* 0x000f620008000a00 */
[----:B-1----:R-:W-:Y:S01]  /*6910*/  MOV R5, UR9 ;  /* 0x0000000900057c02 */ /* 0x002fe20008000f00 */
[----:B------:R-:W-:Y:S01]  /*6920*/  IMAD.U32 R4, RZ, RZ, UR8 ;  /* 0x00000008ff047e24 */ /* 0x000fe2000f8e00ff */
[----:B---3--:R-:W-:Y:S01]  /*6930*/  MOV R7, UR7 ;  /* 0x0000000700077c02 */ /* 0x008fe20008000f00 */
[----:B------:R-:W-:Y:S01]  /*6940*/  IMAD.U32 R6, RZ, RZ, UR6 ;  /* 0x00000006ff067e24 */ /* 0x000fe2000f8e00ff */
[----:B-----5:R-:W-:Y:S01]  /*6950*/  MOV R11, UR5 ;  /* 0x00000005000b7c02 */ /* 0x020fe20008000f00 */
[----:B------:R-:W-:Y:S02]  /*6960*/  IMAD.U32 R10, RZ, RZ, UR4 ;  /* 0x00000004ff0a7e24 */ /* 0x000fe4000f8e00ff */
[----:B------:R-:W-:Y:S07]  /*6970*/  LEPC R20, `(.L_x_116) ;  /* 0x000000001014794e */ /* 0x000fee0000000000 */
[----:B--2-4-:R-:W-:Y:S05]  /*6980*/  CALL.ABS.NOINC R2 ;  /* 0x0000000002007343 */ /* 0x014fea0003c00000 */
.L_x_116:
[----:B------:R-:W-:Y:S05]  /*6990*/  BSYNC.RECONVERGENT B6 ;  /* 0x0000000000067941 */ /* 0x000fea0003800200 */
.L_x_115:
[-C--:B--2---:R-:W-:Y:S01]  /*69a0*/  F2FP.F16.E5M2.UNPACK_B R74, R140.reuse ;  /* 0x0000008cff4a723e */ /* 0x084fe200020004ff */
[----:B------:R-:W-:Y:S05]  /*69b0*/  WARPSYNC.ALL ;  /* 0x0000000000007948 */ /* 0x000fea0003800000 */
[----:B------:R-:W-:Y:S01]  /*69c0*/  R2UR UR4, R71 ;  /* 0x00000000470472ca */ /* 0x000fe200000e0000 */
[--C-:B------:R-:W-:Y:S01]  /*69d0*/  HADD2.F32 R72, -RZ, R74.reuse.H0_H0 ;  /* 0x2000004aff487230 */ /* 0x100fe20000004100 */
[----:B------:R-:W-:Y:S01]  /*69e0*/  F2FP.F16.E5M2.UNPACK_B R76, R140.H1 ;  /* 0x0000008cff4c723e */ /* 0x000fe200030004ff */
[----:B------:R-:W-:Y:S01]  /*69f0*/  HADD2.F32 R75, -RZ, R74.H1_H1 ;  /* 0x3000004aff4b7230 */ /* 0x000fe20000004100 */
[-C--:B------:R-:W-:Y:S01]  /*6a00*/  F2FP.F16.E5M2.UNPACK_B R78, R141.reuse ;  /* 0x0000008dff4e723e */ /* 0x080fe200020004ff */
[----:B------:R-:W-:Y:S01]  /*6a10*/  BSSY.RECONVERGENT B0, `(.L_x_117) ;  /* 0x000011d000007945 */ /* 0x000fe20003800200 */
[----:B------:R-:W-:Y:S01]  /*6a20*/  F2FP.F16.E5M2.UNPACK_B R80, R141.H1 ;  /* 0x0000008dff50723e */ /* 0x000fe200030004ff */
[----:B------:R-:W-:Y:S01]  /*6a30*/  HADD2.F32 R74, -RZ, R76.H0_H0 ;  /* 0x2000004cff4a7230 */ /* 0x000fe20000004100 */
[-C--:B------:R-:W-:Y:S01]  /*6a40*/  F2FP.F16.E5M2.UNPACK_B R82, R142.reuse ;  /* 0x0000008eff52723e */ /* 0x080fe200020004ff */
[--C-:B------:R-:W-:Y:S01]  /*6a50*/  HADD2.F32 R77, -RZ, R78.reuse.H0_H0 ;  /* 0x2000004eff4d7230 */ /* 0x100fe20000004100 */
[----:B------:R-:W-:Y:S01]  /*6a60*/  F2FP.F16.E5M2.UNPACK_B R84, R142.H1 ;  /* 0x0000008eff54723e */ /* 0x000fe200030004ff */
[----:B------:R-:W-:Y:S01]  /*6a70*/  HADD2.F32 R78, -RZ, R78.H1_H1 ;  /* 0x3000004eff4e7230 */ /* 0x000fe20000004100 */
[-C--:B------:R-:W-:Y:S01]  /*6a80*/  F2FP.F16.E5M2.UNPACK_B R86, R143.reuse ;  /* 0x0000008fff56723e */ /* 0x080fe200020004ff */
[----:B-1----:R-:W4:Y:S01]  /*6a90*/  LDTM.x64 R4, tmem[UR4] ;  /* 0x00000004000479ee */ /* 0x002f220008340000 */
[----:B------:R-:W-:Y:S01]  /*6aa0*/  F2FP.F16.E5M2.UNPACK_B R88, R143.H1 ;  /* 0x0000008fff58723e */ /* 0x000fe200030004ff */
[----:B------:R-:W-:Y:S01]  /*6ab0*/  HADD2.F32 R76, -RZ, R76.H1_H1 ;  /* 0x3000004cff4c7230 */ /* 0x000fe20000004100 */
[-C--:B------:R-:W-:Y:S01]  /*6ac0*/  F2FP.F16.E5M2.UNPACK_B R90, R144.reuse ;  /* 0x00000090ff5a723e */ /* 0x080fe200020004ff */
[----:B------:R-:W-:Y:S01]  /*6ad0*/  HADD2.F32 R79, -RZ, R80.H0_H0 ;  /* 0x20000050ff4f7230 */ /* 0x000fe20000004100 */
[----:B------:R-:W-:Y:S01]  /*6ae0*/  F2FP.F16.E5M2.UNPACK_B R92, R144.H1 ;  /* 0x00000090ff5c723e */ /* 0x000fe200030004ff */
[--C-:B------:R-:W-:Y:S01]  /*6af0*/  HADD2.F32 R81, -RZ, R82.reuse.H0_H0 ;  /* 0x20000052ff517230 */ /* 0x100fe20000004100 */
[----:B------:R-:W-:Y:S01]  /*6b00*/  ISETP.NE.AND P6, PT, R172, RZ, PT ;  /* 0x000000ffac00720c */ /* 0x000fe20003fc5270 */
[----:B------:R-:W-:Y:S01]  /*6b10*/  HADD2.F32 R82, -RZ, R82.H1_H1 ;  /* 0x30000052ff527230 */ /* 0x000fe20000004100 */
[----:B------:R-:W-:Y:S01]  /*6b20*/  SHF.L.U32 R195, R167, 0x4, RZ ;  /* 0x00000004a7c37819 */ /* 0x000fe200000006ff */
[--C-:B------:R-:W-:Y:S01]  /*6b30*/  HADD2.F32 R85, -RZ, R86.reuse.H0_H0 ;  /* 0x20000056ff557230 */ /* 0x100fe20000004100 */
[----:B------:R-:W-:Y:S01]  /*6b40*/  SHF.L.U32 R203, R166, 0x4, RZ ;  /* 0x00000004a6cb7819 */ /* 0x000fe200000006ff */
[----:B------:R-:W-:Y:S01]  /*6b50*/  HADD2.F32 R86, -RZ, R86.H1_H1 ;  /* 0x30000056ff567230 */ /* 0x000fe20000004100 */
[C---:B------:R-:W-:Y:S01]  /*6b60*/  IADD3 R182, PT, PT, R178.reuse, R195, RZ ;  /* 0x000000c3b2b67210 */ /* 0x040fe20007ffe0ff */
[--C-:B------:R-:W-:Y:S01]  /*6b70*/  HADD2.F32 R89, -RZ, R90.reuse.H0_H0 ;  /* 0x2000005aff597230 */ /* 0x100fe20000004100 */
[----:B------:R-:W-:Y:S01]  /*6b80*/  IADD3 R192, PT, PT, R178, R203, RZ ;  /* 0x000000cbb2c07210 */ /* 0x000fe20007ffe0ff */
[----:B------:R-:W-:Y:S01]  /*6b90*/  HADD2.F32 R90, -RZ, R90.H1_H1 ;  /* 0x3000005aff5a7230 */ /* 0x000fe20000004100 */
[----:B------:R-:W-:Y:S01]  /*6ba0*/  SHF.L.U32 R201, R176, 0x4, RZ ;  /* 0x00000004b0c97819 */ /* 0x000fe200000006ff */
[----:B------:R-:W-:Y:S01]  /*6bb0*/  HADD2.F32 R80, -RZ, R80.H1_H1 ;  /* 0x30000050ff507230 */ /* 0x000fe20000004100 */
[----:B------:R-:W-:Y:S01]  /*6bc0*/  F2FP.F16.E5M2.UNPACK_B R94, R145 ;  /* 0x00000091ff5e723e */ /* 0x000fe200020004ff */
[--C-:B------:R-:W-:Y:S01]  /*6bd0*/  HADD2.F32 R83, -RZ, R84.reuse.H0_H0 ;  /* 0x20000054ff537230 */ /* 0x100fe20000004100 */
[----:B------:R-:W-:Y:S01]  /*6be0*/  IADD3 R183, PT, PT, R201, R182, RZ ;  /* 0x000000b6c9b77210 */ /* 0x000fe20007ffe0ff */
[----:B------:R-:W-:Y:S01]  /*6bf0*/  HADD2.F32 R84, -RZ, R84.H1_H1 ;  /* 0x30000054ff547230 */ /* 0x000fe20000004100 */
[----:B------:R-:W-:Y:S01]  /*6c00*/  F2FP.F16.E5M2.UNPACK_B R98, R146 ;  /* 0x00000092ff62723e */ /* 0x000fe200020004ff */
[C---:B----4-:R-:W-:Y:S01]  /*6c10*/  FMUL R0, R70.reuse, R4 ;  /* 0x0000000446007220 */ /* 0x050fe20000400000 */
[C---:B------:R-:W-:Y:S01]  /*6c20*/  FMUL R2, R70.reuse, R5 ;  /* 0x0000000546027220 */ /* 0x040fe20000400000 */
[C---:B------:R-:W-:Y:S01]  /*6c30*/  FMUL R4, R70.reuse, R8 ;  /* 0x0000000846047220 */ /* 0x040fe20000400000 */
[C---:B------:R-:W-:Y:S01]  /*6c40*/  FMUL R5, R70.reuse, R9 ;  /* 0x0000000946057220 */ /* 0x040fe20000400000 */
[C---:B------:R-:W-:Y:S01]  /*6c50*/  FFMA R0, R73.reuse, R72, R0 ;  /* 0x0000004849007223 */ /* 0x040fe20000000000 */
[C---:B------:R-:W-:Y:S01]  /*6c60*/  FFMA R2, R73.reuse, R75, R2 ;  /* 0x0000004b49027223 */ /* 0x040fe20000000002 */
[C---:B------:R-:W-:Y:S01]  /*6c70*/  FMUL R8, R70.reuse, R12 ;  /* 0x0000000c46087220 */ /* 0x040fe20000400000 */
[C---:B------:R-:W-:Y:S01]  /*6c80*/  FMUL R9, R70.reuse, R13 ;  /* 0x0000000d46097220 */ /* 0x040fe20000400000 */
[C---:B------:R-:W-:Y:S01]  /*6c90*/  FMUL R12, R70.reuse, R16 ;  /* 0x00000010460c7220 */ /* 0x040fe20000400000 */
[C---:B------:R-:W-:Y:S01]  /*6ca0*/  FMUL R13, R70.reuse, R17 ;  /* 0x00000011460d7220 */ /* 0x040fe20000400000 */
[C---:B------:R-:W-:Y:S01]  /*6cb0*/  FMUL R16, R70.reuse, R20 ;  /* 0x0000001446107220 */ /* 0x040fe20000400000 */
[C---:B------:R-:W-:Y:S01]  /*6cc0*/  FMUL R17, R70.reuse, R21 ;  /* 0x0000001546117220 */ /* 0x040fe20000400000 */
[--C-:B------:R-:W-:Y:S02]  /*6cd0*/  HADD2.F32 R93, -RZ, R94.reuse.H0_H0 ;  /* 0x2000005eff5d7230 */ /* 0x100fe40000004100 */
[C---:B------:R-:W-:Y:S01]  /*6ce0*/  FMUL R20, R70.reuse, R24 ;  /* 0x0000001846147220 */ /* 0x040fe20000400000 */
[----:B------:R-:W-:Y:S02]  /*6cf0*/  HADD2.F32 R94, -RZ, R94.H1_H1 ;  /* 0x3000005eff5e7230 */ /* 0x000fe40000004100 */
[C---:B------:R-:W-:Y:S01]  /*6d00*/  FMUL R21, R70.reuse, R25 ;  /* 0x0000001946157220 */ /* 0x040fe20000400000 */
[--C-:B------:R-:W-:Y:S02]  /*6d10*/  HADD2.F32 R97, -RZ, R98.reuse.H0_H0 ;  /* 0x20000062ff617230 */ /* 0x100fe40000004100 */
[C---:B------:R-:W-:Y:S01]  /*6d20*/  FMUL R24, R70.reuse, R28 ;  /* 0x0000001c46187220 */ /* 0x040fe20000400000 */
[----:B------:R-:W-:Y:S02]  /*6d30*/  HADD2.F32 R98, -RZ, R98.H1_H1 ;  /* 0x30000062ff627230 */ /* 0x000fe40000004100 */
[C---:B------:R-:W-:Y:S01]  /*6d40*/  FMUL R25, R70.reuse, R29 ;  /* 0x0000001d46197220 */ /* 0x040fe20000400000 */
[C---:B------:R-:W-:Y:S01]  /*6d50*/  FMUL R28, R70.reuse, R32 ;  /* 0x00000020461c7220 */ /* 0x040fe20000400000 */
[C---:B------:R-:W-:Y:S01]  /*6d60*/  FMUL R29, R70.reuse, R33 ;  /* 0x00000021461d7220 */ /* 0x040fe20000400000 */
[C---:B------:R-:W-:Y:S01]  /*6d70*/  FMUL R32, R70.reuse, R36 ;  /* 0x0000002446207220 */ /* 0x040fe20000400000 */
[----:B------:R-:W-:Y:S01]  /*6d80*/  F2FP.F16.E5M2.UNPACK_B R96, R145.H1 ;  /* 0x00000091ff60723e */ /* 0x000fe200030004ff */
[C---:B------:R-:W-:Y:S01]  /*6d90*/  FMUL R33, R70.reuse, R37 ;  /* 0x0000002546217220 */ /* 0x040fe20000400000 */
[C---:B------:R-:W-:Y:S01]  /*6da0*/  FMUL R36, R70.reuse, R40 ;  /* 0x0000002846247220 */ /* 0x040fe20000400000 */
[----:B------:R-:W-:Y:S01]  /*6db0*/  F2FP.F16.E5M2.UNPACK_B R100, R146.H1 ;  /* 0x00000092ff64723e */ /* 0x000fe200030004ff */
[C---:B------:R-:W-:Y:S01]  /*6dc0*/  FMUL R37, R70.reuse, R41 ;  /* 0x0000002946257220 */ /* 0x040fe20000400000 */
[C---:B------:R-:W-:Y:S01]  /*6dd0*/  FMUL R40, R70.reuse, R44 ;  /* 0x0000002c46287220 */ /* 0x040fe20000400000 */
[----:B------:R-:W-:Y:S01]  /*6de0*/  F2FP.F16.E5M2.UNPACK_B R102, R147 ;  /* 0x00000093ff66723e */ /* 0x000fe200020004ff */
[C---:B------:R-:W-:Y:S01]  /*6df0*/  FMUL R41, R70.reuse, R45 ;  /* 0x0000002d46297220 */ /* 0x040fe20000400000 */
[C---:B------:R-:W-:Y:S01]  /*6e00*/  FMUL R44, R70.reuse, R48 ;  /* 0x00000030462c7220 */ /* 0x040fe20000400000 */
[----:B------:R-:W-:Y:S01]  /*6e10*/  F2FP.F16.E5M2.UNPACK_B R104, R147.H1 ;  /* 0x00000093ff68723e */ /* 0x000fe200030004ff */
[C---:B------:R-:W-:Y:S01]  /*6e20*/  FMUL R45, R70.reuse, R49 ;  /* 0x00000031462d7220 */ /* 0x040fe20000400000 */
[--C-:B------:R-:W-:Y:S02]  /*6e30*/  HADD2.F32 R101, -RZ, R102.reuse.H0_H0 ;  /* 0x20000066ff657230 */ /* 0x100fe40000004100 */
[C---:B------:R-:W-:Y:S01]  /*6e40*/  FMUL R48, R70.reuse, R52 ;  /* 0x0000003446307220 */ /* 0x040fe20000400000 */
[----:B------:R-:W-:Y:S01]  /*6e50*/  F2FP.F16.E5M2.UNPACK_B R106, R148 ;  /* 0x00000094ff6a723e */ /* 0x000fe200020004ff */
[----:B------:R-:W-:Y:S02]  /*6e60*/  HADD2.F32 R102, -RZ, R102.H1_H1 ;  /* 0x30000066ff667230 */ /* 0x000fe40000004100 */
[C---:B------:R-:W-:Y:S01]  /*6e70*/  FMUL R49, R70.reuse, R53 ;  /* 0x0000003546317220 */ /* 0x040fe20000400000 */
[C---:B------:R-:W-:Y:S01]  /*6e80*/  FMUL R52, R70.reuse, R56 ;  /* 0x0000003846347220 */ /* 0x040fe20000400000 */
[----:B------:R-:W-:Y:S01]  /*6e90*/  F2FP.F16.E5M2.UNPACK_B R108, R148.H1 ;  /* 0x00000094ff6c723e */ /* 0x000fe200030004ff */
[--C-:B------:R-:W-:Y:S02]  /*6ea0*/  HADD2.F32 R105, -RZ, R106.reuse.H0_H0 ;  /* 0x2000006aff697230 */ /* 0x100fe40000004100 */
[C---:B------:R-:W-:Y:S01]  /*6eb0*/  FMUL R53, R70.reuse, R57 ;  /* 0x0000003946357220 */ /* 0x040fe20000400000 */
[----:B------:R-:W-:Y:S02]  /*6ec0*/  HADD2.F32 R106, -RZ, R106.H1_H1 ;  /* 0x3000006aff6a7230 */ /* 0x000fe40000004100 */
        /* <DEDUP_REMOVED lines=11> */
[C---:B------:R-:W-:Y:S01]  /*6f80*/  FFMA R3, R73.reuse, R74, R3 ;  /* 0x0000004a49037223 */ /* 0x040fe20000000003 */
[----:B------:R-:W-:Y:S01]  /*6f90*/  F2FP.F16.E5M2.UNPACK_B R116, R150.H1 ;  /* 0x00000096ff74723e */ /* 0x000fe200030004ff */
[--C-:B------:R-:W-:Y:S02]  /*6fa0*/  HADD2.F32 R113, -RZ, R114.reuse.H0_H0 ;  /* 0x20000072ff717230 */ /* 0x100fe40000004100 */
[C---:B------:R-:W-:Y:S01]  /*6fb0*/  FFMA R7, R73.reuse, R76, R7 ;  /* 0x0000004c49077223 */ /* 0x040fe20000000007 */
[C---:B------:R-:W-:Y:S01]  /*6fc0*/  FFMA R4, R73.reuse, R77, R4 ;  /* 0x0000004d49047223 */ /* 0x040fe20000000004 */
[----:B------:R-:W-:Y:S01]  /*6fd0*/  F2FP.F16.E5M2.UNPACK_B R118, R151 ;  /* 0x00000097ff76723e */ /* 0x000fe200020004ff */
[----:B------:R-:W-:Y:S01]  /*6fe0*/  FFMA R5, R73, R78, R5 ;  /* 0x0000004e49057223 */ /* 0x000fe20000000005 */
[----:B------:R-:W-:Y:S01]  /*6ff0*/  HADD2.F32 R114, -RZ, R114.H1_H1 ;  /* 0x30000072ff727230 */ /* 0x000fe20000004100 */
[----:B------:R-:W-:Y:S01]  /*7000*/  F2FP.SATFINITE.E5M2.F32.PACK_AB_MERGE_C R173, R7, R3, RZ ;  /* 0x0000000307ad723e */ /* 0x000fe200048060ff */
[C---:B------:R-:W-:Y:S01]  /*7010*/  FMUL R6, R70.reuse, R10 ;  /* 0x0000000a46067220 */ /* 0x040fe20000400000 */
[--C-:B------:R-:W-:Y:S02]  /*7020*/  HADD2.F32 R117, -RZ, R118.reuse.H0_H0 ;  /* 0x20000076ff757230 */ /* 0x100fe40000004100 */
[----:B------:R-:W-:Y:S01]  /*7030*/  FMUL R11, R70, R11 ;  /* 0x0000000b460b7220 */ /* 0x000fe20000400000 */
[----:B------:R-:W-:Y:S01]  /*7040*/  F2FP.SATFINITE.E5M2.F32.PACK_AB_MERGE_C R172, R2, R0, R173 ;  /* 0x0000000002ac723e */ /* 0x000fe200048060ad */
[C---:B------:R-:W-:Y:S01]  /*7050*/  FFMA R6, R73.reuse, R79, R6 ;  /* 0x0000004f49067223 */ /* 0x040fe20000000006 */
[----:B------:R-:W-:Y:S02]  /*7060*/  HADD2.F32 R118, -RZ, R118.H1_H1 ;  /* 0x30000076ff767230 */ /* 0x000fe40000004100 */
[C---:B------:R-:W-:Y:S01]  /*7070*/  FFMA R11, R73.reuse, R80, R11 ;  /* 0x00000050490b7223 */ /* 0x040fe2000000000b */
[C---:B------:R-:W-:Y:S01]  /*7080*/  FFMA R8, R73.reuse, R81, R8 ;  /* 0x0000005149087223 */ /* 0x040fe20000000008 */
[----:B------:R-:W-:Y:S01]  /*7090*/  F2FP.F16.E5M2.UNPACK_B R120, R151.H1 ;  /* 0x00000097ff78723e */ /* 0x000fe200030004ff */
[----:B------:R-:W-:Y:S01]  /*70a0*/  FFMA R9, R73, R82, R9 ;  /* 0x0000005249097223 */ /* 0x000fe20000000009 */
[C---:B------:R-:W-:Y:S01]  /*70b0*/  FMUL R10, R70.reuse, R14 ;  /* 0x0000000e460a7220 */ /* 0x040fe20000400000 */
[----:B------:R-:W-:Y:S01]  /*70c0*/  F2FP.F16.E5M2.UNPACK_B R122, R152 ;  /* 0x00000098ff7a723e */ /* 0x000fe200020004ff */
[C---:B------:R-:W-:Y:S01]  /*70d0*/  FMUL R15, R70.reuse, R15 ;  /* 0x0000000f460f7220 */ /* 0x040fe20000400000 */
[----:B------:R-:W-:Y:S01]  /*70e0*/  HADD2.F32 R87, -RZ, R88.H0_H0 ;  /* 0x20000058ff577230 */ /* 0x000fe20000004100 */
[----:B------:R-:W-:Y:S01]  /*70f0*/  F2FP.SATFINITE.E5M2.F32.PACK_AB_MERGE_C R174, R11, R6, RZ ;  /* 0x000000060bae723e */ /* 0x000fe200048060ff */
[C---:B------:R-:W-:Y:S01]  /*7100*/  FFMA R10, R73.reuse, R83, R10 ;  /* 0x00000053490a7223 */ /* 0x040fe2000000000a */
[C---:B------:R-:W-:Y:S01]  /*7110*/  FFMA R15, R73.reuse, R84, R15 ;  /* 0x00000054490f7223 */ /* 0x040fe2000000000f */
[C---:B------:R-:W-:Y:S01]  /*7120*/  FFMA R12, R73.reuse, R85, R12 ;  /* 0x00000055490c7223 */ /* 0x040fe2000000000c */
[----:B------:R-:W-:Y:S01]  /*7130*/  F2FP.F16.E5M2.UNPACK_B R124, R152.H1 ;  /* 0x00000098ff7c723e */ /* 0x000fe200030004ff */
[----:B------:R-:W-:Y:S01]  /*7140*/  FFMA R13, R73, R86, R13 ;  /* 0x00000056490d7223 */ /* 0x000fe2000000000d */
[----:B------:R-:W-:Y:S01]  /*7150*/  F2FP.SATFINITE.E5M2.F32.PACK_AB_MERGE_C R173, R5, R4, R174 ;  /* 0x0000000405ad723e */ /* 0x000fe200048060ae */
[--C-:B------:R-:W-:Y:S01]  /*7160*/  HADD2.F32 R121, -RZ, R122.reuse.H0_H0 ;  /* 0x2000007aff797230 */ /* 0x100fe20000004100 */
[----:B------:R-:W-:Y:S01]  /*7170*/  F2FP.SATFINITE.E5M2.F32.PACK_AB_MERGE_C R174, R15, R10, RZ ;  /* 0x0000000a0fae723e */ /* 0x000fe200048060ff */
[----:B------:R-:W-:Y:S02]  /*7180*/  HADD2.F32 R122, -RZ, R122.H1_H1 ;  /* 0x3000007aff7a7230 */ /* 0x000fe40000004100 */
[C---:B------:R-:W-:Y:S01]  /*7190*/  FMUL R14, R70.reuse, R18 ;  /* 0x00000012460e7220 */ /* 0x040fe20000400000 */
[----:B------:R-:W-:Y:S01]  /*71a0*/  HADD2.F32 R88, -RZ, R88.H1_H1 ;  /* 0x30000058ff587230 */ /* 0x000fe20000004100 */
[----:B------:R-:W-:Y:S01]  /*71b0*/  F2FP.SATFINITE.E5M2.F32.PACK_AB_MERGE_C R174, R9, R8, R174 ;  /* 0x0000000809ae723e */ /* 0x000fe200048060ae */
[C---:B------:R-:W-:Y:S01]  /*71c0*/  FMUL R19, R70.reuse, R19 ;  /* 0x0000001346137220 */ /* 0x040fe20000400000 */
[--C-:B------:R-:W-:Y:S02]  /*71d0*/  HADD2.F32 R91, -RZ, R92.reuse.H0_H0 ;  /* 0x2000005cff5b7230 */ /* 0x100fe40000004100 */
[C---:B------:R-:W-:Y:S01]  /*71e0*/  FFMA R14, R73.reuse, R87, R14 ;  /* 0x00000057490e7223 */ /* 0x040fe2000000000e */
[----:B------:R-:W-:Y:S02]  /*71f0*/  HADD2.F32 R92, -RZ, R92.H1_H1 ;  /* 0x3000005cff5c7230 */ /* 0x000fe40000004100 */
[C---:B------:R-:W-:Y:S01]  /*7200*/  FFMA R19, R73.reuse, R88, R19 ;  /* 0x0000005849137223 */ /* 0x040fe20000000013 */
[C---:B------:R-:W-:Y:S01]  /*7210*/  FFMA R16, R73.reuse, R89, R16 ;  /* 0x0000005949107223 */ /* 0x040fe20000000010 */
        /* <DEDUP_REMOVED lines=17> */
[----:B------:R1:W-:Y:S01]  /*7330*/  STS.128 [R137+UR44+0x4200], R172 ;  /* 0x004200ac89007988 */ /* 0x0003e20008000c2c */
[----:B------:R-:W-:Y:S01]  /*7340*/  F2FP.SATFINITE.E5M2.F32.PACK_AB_MERGE_C R184, R17, R16, R184 ;  /* 0x0000001011b8723e */ /* 0x000fe200048060b8 */
[C---:B------:R-:W-:Y:S01]  /*7350*/  FFMA R22, R73.reuse, R95, R22 ;  /* 0x0000005f49167223 */ /* 0x040fe20000000016 */
[C---:B------:R-:W-:Y:S01]  /*7360*/  FMUL R27, R70.reuse, R27 ;  /* 0x0000001b461b7220 */ /* 0x040fe20000400000 */
[--C-:B------:R-:W-:Y:S02]  /*7370*/  HADD2.F32 R99, -RZ, R100.reuse.H0_H0 ;  /* 0x20000064ff637230 */ /* 0x100fe40000004100 */
[C---:B------:R-:W-:Y:S01]  /*7380*/  FMUL R26, R70.reuse, R30 ;  /* 0x0000001e461a7220 */ /* 0x040fe20000400000 */
[----:B------:R-:W-:Y:S02]  /*7390*/  HADD2.F32 R100, -RZ, R100.H1_H1 ;  /* 0x30000064ff647230 */ /* 0x000fe40000004100 */
[C---:B------:R-:W-:Y:S01]  /*73a0*/  FFMA R27, R73.reuse, R96, R27 ;  /* 0x00000060491b7223 */ /* 0x040fe2000000001b */
[C---:B------:R-:W-:Y:S01]  /*73b0*/  FFMA R24, R73.reuse, R97, R24 ;  /* 0x0000006149187223 */ /* 0x040fe20000000018 */
[C---:B------:R-:W-:Y:S01]  /*73c0*/  FFMA R25, R73.reuse, R98, R25 ;  /* 0x0000006249197223 */ /* 0x040fe20000000019 */
[----:B------:R-:W-:Y:S01]  /*73d0*/  F2FP.F16.E5M2.UNPACK_B R130, R154 ;  /* 0x0000009aff82723e */ /* 0x000fe200020004ff */
[----:B------:R-:W-:Y:S01]  /*73e0*/  FFMA R26, R73, R99, R26 ;  /* 0x00000063491a7223 */ /* 0x000fe2000000001a */
[----:B------:R-:W-:Y:S01]  /*73f0*/  F2FP.SATFINITE.E5M2.F32.PACK_AB_MERGE_C R185, R27, R22, RZ ;  /* 0x000000161bb9723e */ /* 0x000fe200048060ff */
[C---:B------:R-:W-:Y:S01]  /*7400*/  FMUL R31, R70.reuse, R31 ;  /* 0x0000001f461f7220 */ /* 0x040fe20000400000 */
[--C-:B------:R-:W-:Y:S02]  /*7410*/  HADD2.F32 R103, -RZ, R104.reuse.H0_H0 ;  /* 0x20000068ff677230 */ /* 0x100fe40000004100 */
[C---:B------:R-:W-:Y:S01]  /*7420*/  FMUL R30, R70.reuse, R34 ;  /* 0x00000022461e7220 */ /* 0x040fe20000400000 */
[----:B------:R-:W-:Y:S01]  /*7430*/  HADD2.F32 R104, -RZ, R104.H1_H1 ;  /* 0x30000068ff687230 */ /* 0x000fe20000004100 */
[----:B------:R-:W-:Y:S01]  /*7440*/  F2FP.SATFINITE.E5M2.F32.PACK_AB_MERGE_C R185, R21, R20, R185 ;  /* 0x0000001415b9723e */ /* 0x000fe200048060b9 */
[C---:B------:R-:W-:Y:S01]  /*7450*/  FFMA R31, R73.reuse, R100, R31 ;  /* 0x00000064491f7223 */ /* 0x040fe2000000001f */
[C---:B------:R-:W-:Y:S01]  /*7460*/  FFMA R28, R73.reuse, R101, R28 ;  /* 0x00000065491c7223 */ /* 0x040fe2000000001c */
[C---:B------:R-:W-:Y:S01]  /*7470*/  FFMA R29, R73.reuse, R102, R29 ;  /* 0x00000066491d7223 */ /* 0x040fe2000000001d */
[----:B------:R-:W-:Y:S01]  /*7480*/  F2FP.F16.E5M2.UNPACK_B R132, R154.H1 ;  /* 0x0000009aff84723e */ /* 0x000fe200030004ff */
[----:B------:R-:W-:Y:S01]  /*7490*/  FFMA R30, R73, R103, R30 ;  /* 0x00000067491e7223 */ /* 0x000fe2000000001e */
[----:B------:R-:W-:Y:S01]  /*74a0*/  F2FP.SATFINITE.E5M2.F32.PACK_AB_MERGE_C R186, R31, R26, RZ ;  /* 0x0000001a1fba723e */ /* 0x000fe200048060ff */
[----:B------:R-:W-:Y:S02]  /*74b0*/  HADD2.F32 R129, -RZ, R130.H0_H0 ;  /* 0x20000082ff817230 */ /* 0x000fe40000004100 */
[C---:B------:R-:W-:Y:S01]  /*74c0*/  FMUL R35, R70.reuse, R35 ;  /* 0x0000002346237220 */ /* 0x040fe20000400000 */
[----:B------:R-:W-:Y:S01]  /*74d0*/  HADD2.F32 R107, -RZ, R108.H0_H0 ;  /* 0x2000006cff6b7230 */ /* 0x000fe20000004100 */
[----:B------:R-:W-:Y:S01]  /*74e0*/  F2FP.SATFINITE.E5M2.F32.PACK_AB_MERGE_C R186, R25, R24, R186 ;  /* 0x0000001819ba723e */ /* 0x000fe200048060ba */
[----:B------:R-:W-:Y:S02]  /*74f0*/  HADD2.F32 R130, -RZ, R130.H1_H1 ;  /* 0x30000082ff827230 */ /* 0x000fe40000004100 */
[C---:B------:R-:W-:Y:S01]  /*7500*/  FFMA R35, R73.reuse, R104, R35 ;  /* 0x0000006849237223 */ /* 0x040fe20000000023 */
[C---:B------:R-:W-:Y:S01]  /*7510*/  FFMA R32, R73.reuse, R105, R32 ;  /* 0x0000006949207223 */ /* 0x040fe20000000020 */
[----:B------:R-:W-:Y:S01]  /*7520*/  FFMA R33, R73, R106, R33 ;  /* 0x0000006a49217223 */ /* 0x000fe20000000021 */
[----:B------:R-:W-:Y:S02]  /*7530*/  HADD2.F32 R108, -RZ, R108.H1_H1 ;  /* 0x3000006cff6c7230 */ /* 0x000fe40000004100 */
        /* <DEDUP_REMOVED lines=16> */
[----:B------:R1:W-:Y:S01]  /*7640*/  STS.128 [R182+0x4010], R184 ;  /* 0x004010b8b6007388 */ /* 0x0003e20000000c00 */
        /* <DEDUP_REMOVED lines=8> */
[----:B------:R-:W-:Y:S01]  /*76d0*/  FFMA R41, R73, R114, R41 ;  /* 0x0000007249297223 */ /* 0x000fe20000000029 */
[----:B------:R-:W-:Y:S01]  /*76e0*/  ISETP.NE.AND P0, PT, R181, RZ, PT ;  /* 0x000000ffb500720c */ /* 0x000fe20003f05270 */
        /* <DEDUP_REMOVED lines=10> */
[C---:B------:R-:W-:Y:S01]  /*7790*/  FMUL R51, R70.reuse, R51 ;  /* 0x0000003346337220 */ /* 0x040fe20000400000 */
[--C-:B------:R-:W-:Y:S02]  /*77a0*/  HADD2.F32 R123, -RZ, R124.reuse.H0_H0 ;  /* 0x2000007cff7b7230 */ /* 0x100fe40000004100 */
[C---:B------:R-:W-:Y:S01]  /*77b0*/  FFMA R46, R73.reuse, R119, R46 ;  /* 0x00000077492e7223 */ /* 0x040fe2000000002e */
[----:B------:R-:W-:Y:S02]  /*77c0*/  HADD2.F32 R124, -RZ, R124.H1_H1 ;  /* 0x3000007cff7c7230 */ /* 0x000fe40000004100 */
[C---:B------:R-:W-:Y:S01]  /*77d0*/  FMUL R50, R70.reuse, R54 ;  /* 0x0000003646327220 */ /* 0x040fe20000400000 */
[C---:B------:R-:W-:Y:S01]  /*77e0*/  FFMA R51, R73.reuse, R120, R51 ;  /* 0x0000007849337223 */ /* 0x040fe20000000033 */
[C---:B------:R-:W-:Y:S01]  /*77f0*/  FMUL R55, R70.reuse, R55 ;  /* 0x0000003746377220 */ /* 0x040fe20000400000 */
[C---:B------:R-:W-:Y:S01]  /*7800*/  FFMA R48, R73.reuse, R121, R48 ;  /* 0x0000007949307223 */ /* 0x040fe20000000030 */
[C---:B------:R-:W-:Y:S01]  /*7810*/  FFMA R49, R73.reuse, R122, R49 ;  /* 0x0000007a49317223 */ /* 0x040fe20000000031 */
        /* <DEDUP_REMOVED lines=20> */
[----:B------:R-:W-:Y:S01]  /*7960*/  FFMA R63, R73, R132, R63 ;  /* 0x00000084493f7223 */ /* 0x000fe2000000003f */
[----:B------:R-:W-:Y:S01]  /*7970*/  FMUL R67, R70, R67 ;  /* 0x0000004346437220 */ /* 0x000fe20000400000 */
[----:B------:R-:W-:Y:S01]  /*7980*/  F2FP.SATFINITE.E5M2.F32.PACK_AB_MERGE_C R190, R47, R42, RZ ;  /* 0x0000002a2fbe723e */ /* 0x000fe200048060ff */
[----:B------:R-:W-:Y:S01]  /*7990*/  FFMA R60, R73, R133, R60 ;  /* 0x00000085493c7223 */ /* 0x000fe2000000003c */
[----:B------:R-:W-:Y:S01]  /*79a0*/  F2FP.SATFINITE.E5M2.F32.PACK_AB_MERGE_C R191, R51, R46, RZ ;  /* 0x0000002e33bf723e */ /* 0x000fe200048060ff */
[C---:B------:R-:W-:Y:S01]  /*79b0*/  FFMA R61, R73.reuse, R134, R61 ;  /* 0x00000086493d7223 */ /* 0x040fe2000000003d */
[C---:B------:R-:W-:Y:S01]  /*79c0*/  FFMA R62, R73.reuse, R135, R62 ;  /* 0x00000087493e7223 */ /* 0x040fe2000000003e */
[----:B------:R-:W-:Y:S01]  /*79d0*/  FFMA R67, R73, R136, R67 ;  /* 0x0000008849437223 */ /* 0x000fe20000000043 */
[----:B------:R-:W-:Y:S02]  /*79e0*/  F2FP.SATFINITE.E5M2.F32.PACK_AB_MERGE_C R190, R41, R40, R190 ;  /* 0x0000002829be723e */ /* 0x000fe400048060be */
[----:B------:R-:W-:Y:S02]  /*79f0*/  F2FP.SATFINITE.E5M2.F32.PACK_AB_MERGE_C R191, R45, R44, R191 ;  /* 0x0000002c2dbf723e */ /* 0x000fe400048060bf */
[----:B------:R-:W-:Y:S02]  /*7a00*/  F2FP.SATFINITE.E5M2.F32.PACK_AB_MERGE_C R196, R55, R50, RZ ;  /* 0x0000003237c4723e */ /* 0x000fe400048060ff */
[----:B------:R-:W-:Y:S01]  /*7a10*/  F2FP.SATFINITE.E5M2.F32.PACK_AB_MERGE_C R197, R59, R54, RZ ;  /* 0x000000363bc5723e */ /* 0x000fe200048060ff */
[----:B------:R1:W-:Y:S01]  /*7a20*/  STS.128 [R192+0x4020], R188 ;  /* 0x004020bcc0007388 */ /* 0x0003e20000000c00 */
[----:B------:R-:W-:Y:S02]  /*7a30*/  F2FP.SATFINITE.E5M2.F32.PACK_AB_MERGE_C R198, R63, R58, RZ ;  /* 0x0000003a3fc6723e */ /* 0x000fe400048060ff */
[----:B------:R-:W-:Y:S02]  /*7a40*/  F2FP.SATFINITE.E5M2.F32.PACK_AB_MERGE_C R199, R67, R62, RZ ;  /* 0x0000003e43c7723e */ /* 0x000fe400048060ff */
[----:B------:R-:W-:Y:S02]  /*7a50*/  F2FP.SATFINITE.E5M2.F32.PACK_AB_MERGE_C R196, R49, R48, R196 ;  /* 0x0000003031c4723e */ /* 0x000fe400048060c4 */
[----:B------:R-:W-:Y:S02]  /*7a60*/  F2FP.SATFINITE.E5M2.F32.PACK_AB_MERGE_C R197, R53, R52, R197 ;  /* 0x0000003435c5723e */ /* 0x000fe400048060c5 */
[----:B------:R-:W-:Y:S02]  /*7a70*/  F2FP.SATFINITE.E5M2.F32.PACK_AB_MERGE_C R198, R57, R56, R198 ;  /* 0x0000003839c6723e */ /* 0x000fe400048060c6 */
[----:B------:R-:W-:Y:S02]  /*7a80*/  F2FP.SATFINITE.E5M2.F32.PACK_AB_MERGE_C R199, R61, R60, R199 ;  /* 0x0000003c3dc7723e */ /* 0x000fe400048060c7 */
[----:B------:R-:W-:Y:S02]  /*7a90*/  LEA R200, R169, UR44, 0x3 ;  /* 0x0000002ca9c87c11 */ /* 0x000fe4000f8e18ff */
[----:B------:R-:W-:Y:S01]  /*7aa0*/  @P6 SHF.L.U32 R205, R168, 0x1f, RZ ;  /* 0x0000001fa8cd6819 */ /* 0x000fe200000006ff */
[----:B------:R1:W-:Y:S01]  /*7ab0*/  STS.128 [R183+0x4010], R196 ;  /* 0x004010c4b7007388 */ /* 0x0003e20000000c00 */
[----:B------:R-:W-:Y:S01]  /*7ac0*/  @!PT LDS RZ, [RZ] ;  /* 0x00000000fffff984 */ /* 0x000fe20000000800 */
[----:B------:R-:W-:Y:S01]  /*7ad0*/  @!PT LDS RZ, [RZ] ;  /* 0x00000000fffff984 */ /* 0x000fe20000000800 */
[----:B------:R-:W-:Y:S01]  /*7ae0*/  @!PT LDS RZ, [RZ] ;  /* 0x00000000fffff984 */ /* 0x000fe20000000800 */
[----:B------:R-:W-:Y:S01]  /*7af0*/  @!PT LDS RZ, [RZ] ;  /* 0x00000000fffff984 */ /* 0x000fe20000000800 */
[----:B------:R2:W-:Y:S07]  /*7b00*/  MEMBAR.ALL.CTA ;  /* 0x0000000000007992 */ /* 0x0005ee0000008000 */
[----:B--2---:R-:W2:Y:S02]  /*7b10*/  FENCE.VIEW.ASYNC.S ;  /* 0x00000000000073c6 */ /* 0x004ea40000000000 */
[----:B--2---:R-:W-:Y:S06]  /*7b20*/  BAR.SYNC.DEFER_BLOCKING 0x1, 0x80 ;  /* 0x0042000000007b1d */ /* 0x004fec0000010000 */
[----:B------:R-:W-:Y:S05]  /*7b30*/  @P0 BRA `(.L_x_118) ;  /* 0x0000000000280947 */ /* 0x000fea0003800000 */
[----:B------:R-:W-:Y:S01]  /*7b40*/  UIADD3 UR4, UPT, UPT, UR44, 0x4200, URZ ;  /* 0x000042002c047890 */ /* 0x000fe2000fffe0ff */
[----:B------:R-:W-:Y:S05]  /*7b50*/  UMOV UR51, UR36 ;  /* 0x0000002400337c82 */ /* 0x000fea0008000000 */
[----:B------:R-:W-:Y:S01]  /*7b60*/  MOV R180, UR4 ;  /* 0x0000000400b47c02 */ /* 0x000fe20008000f00 */
[----:B------:R-:W-:Y:S03]  /*7b70*/  UIADD3 UR4, UP0, UPT, UR62, 0x680, URZ ;  /* 0x000006803e047890 */ /* 0x000fe6000ff1e0ff */
[----:B------:R-:W-:Y:S01]  /*7b80*/  R2UR UR48, R180 ;  /* 0x00000000b43072ca */ /* 0x000fe200000e0000 */
[----:B------:R-:W-:Y:S11]  /*7b90*/  UIADD3.X UR5, UPT, UPT, URZ, UR63, URZ, UP0, !UPT ;  /* 0x0000003fff057290 */ /* 0x000ff600087fe4ff */
[----:B------:R-:W-:Y:S01]  /*7ba0*/  @!UPT UIADD3 URZ, UPT, UPT, URZ, URZ, URZ ;  /* 0x000000fffffff290 */ /* 0x000fe2000fffe0ff */
[----:B------:R2:W-:Y:S01]  /*7bb0*/  UTMASTG.3D [UR48], [UR4] ;  /* 0x00000030040073b5 */ /* 0x0005e20008010000 */
[----:B------:R0:W-:Y:S01]  /*7bc0*/  UTMACMDFLUSH ;  /* 0x00000000000079b7 */ /* 0x0001e20000000000 */
[----:B--2---:R-:W-:Y:S04]  /*7bd0*/  DEPBAR.LE SB0, 0x1 ;  /* 0x000080400000791a */ /* 0x004fe80000000000 */
.L_x_118:
[----:B------:R-:W-:Y:S05]  /*7be0*/  BSYNC.RECONVERGENT B0 ;  /* 0x0000000000007941 */ /* 0x000fea0003800200 */
.L_x_117:
[----:B------:R-:W-:Y:S06]  /*7bf0*/  BAR.SYNC.DEFER_BLOCKING 0x1, 0x80 ;  /* 0x0042000000007b1d */ /* 0x000fec0000010000 */
[----:B------:R-:W2:Y:S01]  /*7c00*/  @P6 SYNCS.PHASECHK.TRANS64.TRYWAIT P0, [R200+URZ+0x80], R205 ;  /* 0x000080cdc80065a7 */ /* 0x000ea200080011ff */
[----:B------:R-:W-:Y:S01]  /*7c10*/  BSSY B1, `(.L_x_119) ;  /* 0x0000023000017945 */ /* 0x000fe20003800000 */
[----:B--2---:R-:W-:Y:S03]  /*7c20*/  @P6 SEL R193, RZ, 0x1, !P0 ;  /* 0x00000001ffc16807 */ /* 0x004fe60004000000 */
[----:B------:R-:W-:Y:S05]  /*7c30*/  @!P6 BRA `(.L_x_120) ;  /* 0x000000000080e947 */ /* 0x000fea0003800000 */
[----:B------:R-:W-:Y:S01]  /*7c40*/  ISETP.NE.AND P1, PT, R194, RZ, PT ;  /* 0x000000ffc200720c */ /* 0x000fe20003f25270 */
[----:B------:R-:W2:Y:S01]  /*7c50*/  S2R R0, SR_CgaCtaId ;  /* 0x0000000000007919 */ /* 0x000ea20000008800 */
[----:B------:R-:W-:Y:S01]  /*7c60*/  ISETP.NE.AND P0, PT, R193, RZ, PT ;  /* 0x000000ffc100720c */ /* 0x000fe20003f05270 */
[----:B------:R-:W-:Y:S10]  /*7c70*/  BSSY B0, `(.L_x_121) ;  /* 0x0000009000007945 */ /* 0x000ff40003800000 */
[----:B------:R-:W-:Y:S04]  /*7c80*/  @P1 IMAD R2, R169, 0x2000, R178 ;  /* 0x00002000a9021824 */ /* 0x000fe800078e02b2 */
[C---:B------:R-:W-:Y:S01]  /*7c90*/  @P1 IMAD.IADD R4, R2.reuse, 0x1, R195 ;  /* 0x0000000102041824 */ /* 0x040fe200078e02c3 */
[----:B------:R-:W-:Y:S03]  /*7ca0*/  @P1 IADD3 R203, PT, PT, R2, R203, RZ ;  /* 0x000000cb02cb1210 */ /* 0x000fe60007ffe0ff */
[----:B------:R-:W-:Y:S01]  /*7cb0*/  @P1 IMAD.IADD R201, R201, 0x1, R4 ;  /* 0x00000001c9c91824 */ /* 0x000fe200078e0204 */
[----:B------:R-:W-:Y:S06]  /*7cc0*/  @P0 BRA `(.L_x_122) ;  /* 0x00000000000c0947 */ /* 0x000fec0003800000 */
[----:B------:R-:W-:Y:S04]  /*7cd0*/  SHF.L.U32 R3, R168, 0x1f, RZ ;  /* 0x0000001fa8037819 */ /* 0x000fe800000006ff */
[----:B------:R-:W3:Y:S02]  /*7ce0*/  SYNCS.PHASECHK.TRANS64.TRYWAIT P0, [R200+URZ+0x80], R3 ;  /* 0x00008003c80075a7 */ /* 0x000ee400080011ff */
[----:B---3--:R-:W-:Y:S05]  /*7cf0*/  @!P0 BRA `(.L_x_123) ;  /* 0x0000002000648947 */ /* 0x008fea0003800000 */
.L_x_122:
[----:B------:R-:W-:Y:S05]  /*7d00*/  BSYNC B0 ;  /* 0x0000000000007941 */ /* 0x000fea0003800000 */
.L_x_121:
[----:B------:R-:W-:Y:S01]  /*7d10*/  ISETP.NE.AND P0, PT, R194, RZ, PT ;  /* 0x000000ffc200720c */ /* 0x000fe20003f05270 */
[----:B---3--:R-:W-:Y:S02]  /*7d20*/  VIADD R3, R200, 0x90 ;  /* 0x00000090c8037836 */ /* 0x008fe40000000000 */
[----:B------:R-:W-:Y:S03]  /*7d30*/  VIADD R169, R169, 0x1 ;  /* 0x00000001a9a97836 */ /* 0x000fe60000000000 */
[----:B--2---:R-:W-:Y:S07]  /*7d40*/  PRMT R0, R0, 0x654, R3 ;  /* 0x0000065400007816 */ /* 0x004fee0000000003 */
[----:B------:R2:W3:Y:S04]  /*7d50*/  @P0 LDS.128 R140, [R2] ;  /* 0x00000000028c0984 */ /* 0x0004e80000000c00 */
[----:B------:R2:W4:Y:S04]  /*7d60*/  @P0 LDS.128 R144, [R4+0x10] ;  /* 0x0000100004900984 */ /* 0x0005280000000c00 */
        /* <DEDUP_REMOVED lines=13> */
.L_x_120:
[----:B------:R-:W-:Y:S05]  /*7e40*/  BSYNC B1 ;  /* 0x0000000000017941 */ /* 0x000fea0003800000 */
.L_x_119:
[----:B--2---:R-:W-:Y:S05]  /*7e50*/  VIADD R0, R71, 0x40 ;  /* 0x0000004047007836 */ /* 0x004fea0000000000 */
[----:B------:R-:W-:Y:S04]  /*7e60*/  SHF.R.U32.HI R0, RZ, 0x15, R0 ;  /* 0x00000015ff007819 */ /* 0x000fe80000011600 */
[----:B------:R-:W-:Y:S11]  /*7e70*/  LOP3.LUT P0, RZ, R0, 0x3, R163, 0x48, !PT ;  /* 0x0000000300ff7812 */ /* 0x000ff600078048a3 */
[----:B------:R-:W-:Y:S02]  /*7e80*/  @!UPT UIADD3 URZ, UPT, UPT, URZ, URZ, URZ ;  /* 0x000000fffffff290 */ /* 0x000fe4000fffe0ff */
[----:B------:R-:W-:Y:S05]  /*7e90*/  @!P0 BRA `(.L_x_124) ;  /* 0x0000000000408947 */ /* 0x000fea0003800000 */
[----:B------:R-:W2:Y:S01]  /*7ea0*/  LDCU.64 UR8, c[0x4][0x70] ;  /* 0x01000e00ff0877ac */ /* 0x000ea20008000a00 */
[----:B------:R-:W-:Y:S01]  /*7eb0*/  MOV R3, 0x0 ;  /* 0x0000000000037802 */ /* 0x000fe20000000f00 */
[----:B------:R-:W-:Y:S02]  /*7ec0*/  HFMA2 R12, -RZ, RZ, 0, 5.9604644775390625e-08 ;  /* 0x00000001ff0c7431 */ /* 0x000fe400000001ff */
[----:B------:R-:W-:Y:S02]  /*7ed0*/  IMAD.MOV.U32 R8, RZ, RZ, 0x192 ;  /* 0x00000192ff087424 */ /* 0x000fe400078e00ff */
[----:B------:R-:W-:Y:S01]  /*7ee0*/  IMAD.MOV.U32 R13, RZ, RZ, RZ ;  /* 0x000000ffff0d7224 */ /* 0x000fe200078e00ff */
[----:B------:R-:W5:Y:S01]  /*7ef0*/  LDCU.64 UR6, c[0x4][0x78] ;  /* 0x01000f00ff0677ac */ /* 0x000f620008000a00 */
[----:B------:R-:W1:Y:S01]  /*7f00*/  LDC.64 R2, c[0x4][R3] ;  /* 0x0100000003027b82 */ /* 0x000e620000000a00 */
[----:B------:R-:W3:Y:S01]  /*7f10*/  LDCU.64 UR4, c[0x4][0x10] ;  /* 0x01000200ff0477ac */ /* 0x000ee20008000a00 */
[----:B--2---:R-:W-:Y:S01]  /*7f20*/  MOV R5, UR9 ;  /* 0x0000000900057c02 */ /* 0x004fe20008000f00 */
[----:B------:R-:W-:Y:S01]  /*7f30*/  IMAD.U32 R4, RZ, RZ, UR8 ;  /* 0x00000008ff047e24 */ /* 0x000fe2000f8e00ff */
[----:B-----5:R-:W-:Y:S01]  /*7f40*/  MOV R7, UR7 ;  /* 0x0000000700077c02 */ /* 0x020fe20008000f00 */
[----:B------:R-:W-:Y:S01]  /*7f50*/  IMAD.U32 R6, RZ, RZ, UR6 ;  /* 0x00000006ff067e24 */ /* 0x000fe2000f8e00ff */
[----:B---3--:R-:W-:Y:S01]  /*7f60*/  MOV R11, UR5 ;  /* 0x00000005000b7c02 */ /* 0x008fe20008000f00 */
[----:B------:R-:W-:Y:S02]  /*7f70*/  IMAD.U32 R10, RZ, RZ, UR4 ;  /* 0x00000004ff0a7e24 */ /* 0x000fe4000f8e00ff */
[----:B------:R-:W-:Y:S07]  /*7f80*/  LEPC R20, `(.L_x_124) ;  /* 0x000000001014794e */ /* 0x000fee0000000000 */
[----:B-1--4-:R-:W-:Y:S05]  /*7f90*/  CALL.ABS.NOINC R2 ;  /* 0x0000000002007343 */ /* 0x012fea0003c00000 */
.L_x_124:
[----:B------:R-:W-:Y:S01]  /*7fa0*/  ISETP.NE.AND P0, PT, R181, RZ, PT ;  /* 0x000000ffb500720c */ /* 0x000fe20003f05270 */
[----:B------:R-:W-:Y:S05]  /*7fb0*/  WARPSYNC.ALL ;  /* 0x0000000000007948 */ /* 0x000fea0003800000 */
[----:B------:R-:W-:Y:S01]  /*7fc0*/  R2UR UR4, R71 ;  /* 0x00000000470472ca */ /* 0x000fe200000e0000 */
[----:B------:R-:W-:Y:S01]  /*7fd0*/  BSSY.RECONVERGENT B0, `(.L_x_125) ;  /* 0x000011c000007945 */ /* 0x000fe20003800200 */
[----:B---3--:R-:W-:Y:S02]  /*7fe0*/  F2FP.F16.E5M2.UNPACK_B R11, R141 ;  /* 0x0000008dff0b723e */ /* 0x008fe400020004ff */
[----:B------:R-:W-:Y:S02]  /*7ff0*/  F2FP.F16.E5M2.UNPACK_B R10, R142 ;  /* 0x0000008eff0a723e */ /* 0x000fe400020004ff */
[----:B------:R-:W-:Y:S01]  /*8000*/  F2FP.F16.E5M2.UNPACK_B R9, R143 ;  /* 0x0000008fff09723e */ /* 0x000fe200020004ff */
[--C-:B------:R-:W-:Y:S01]  /*8010*/  HADD2.F32 R74, -RZ, R11.reuse.H0_H0 ;  /* 0x2000000bff4a7230 */ /* 0x100fe20000004100 */
[----:B----4-:R-:W-:Y:S01]  /*8020*/  F2FP.F16.E5M2.UNPACK_B R8, R144 ;  /* 0x00000090ff08723e */ /* 0x010fe200020004ff */
[----:B------:R-:W-:Y:S01]  /*8030*/  HADD2.F32 R76, -RZ, R11.H1_H1 ;  /* 0x3000000bff4c7230 */ /* 0x000fe20000004100 */
[----:B------:R-:W-:Y:S01]  /*8040*/  F2FP.F16.E5M2.UNPACK_B R7, R145 ;  /* 0x00000091ff07723e */ /* 0x000fe200020004ff */
[--C-:B------:R-:W-:Y:S01]  /*8050*/  HADD2.F32 R77, -RZ, R10.reuse.H0_H0 ;  /* 0x2000000aff4d7230 */ /* 0x100fe20000004100 */
[----:B------:R-:W-:Y:S01]  /*8060*/  F2FP.F16.E5M2.UNPACK_B R6, R146 ;  /* 0x00000092ff06723e */ /* 0x000fe200020004ff */
[----:B------:R-:W-:Y:S01]  /*8070*/  HADD2.F32 R80, -RZ, R10.H1_H1 ;  /* 0x3000000aff507230 */ /* 0x000fe20000004100 */
[----:B------:R-:W-:Y:S01]  /*8080*/  F2FP.F16.E5M2.UNPACK_B R5, R147 ;  /* 0x00000093ff05723e */ /* 0x000fe200020004ff */
[--C-:B------:R-:W-:Y:S01]  /*8090*/  HADD2.F32 R81, -RZ, R9.reuse.H0_H0 ;  /* 0x20000009ff517230 */ /* 0x100fe20000004100 */
[----:B-1----:R-:W-:Y:S01]  /*80a0*/  F2FP.F16.E5M2.UNPACK_B R4, R148 ;  /* 0x00000094ff04723e */ /* 0x002fe200020004ff */
[----:B------:R-:W-:Y:S01]  /*80b0*/  HADD2.F32 R83, -RZ, R9.H1_H1 ;  /* 0x30000009ff537230 */ /* 0x000fe20000004100 */
[-C--:B------:R-:W-:Y:S01]  /*80c0*/  F2FP.F16.E5M2.UNPACK_B R2, R140.reuse ;  /* 0x0000008cff02723e */ /* 0x080fe200020004ff */
[--C-:B------:R-:W-:Y:S01]  /*80d0*/  HADD2.F32 R86, -RZ, R8.reuse.H0_H0 ;  /* 0x20000008ff567230 */ /* 0x100fe20000004100 */
[----:B------:R-:W-:Y:S01]  /*80e0*/  F2FP.F16.E5M2.UNPACK_B R140, R140.H1 ;  /* 0x0000008cff8c723e */ /* 0x000fe200030004ff */
[----:B------:R-:W-:Y:S01]  /*80f0*/  HADD2.F32 R87, -RZ, R8.H1_H1 ;  /* 0x30000008ff577230 */ /* 0x000fe20000004100 */
[----:B------:R-:W-:Y:S01]  /*8100*/  F2FP.F16.E5M2.UNPACK_B R141, R141.H1 ;  /* 0x0000008dff8d723e */ /* 0x000fe200030004ff */
[--C-:B------:R-:W-:Y:S01]  /*8110*/  HADD2.F32 R90, -RZ, R7.reuse.H0_H0 ;  /* 0x20000007ff5a7230 */ /* 0x100fe20000004100 */
[----:B------:R-:W-:Y:S01]  /*8120*/  F2FP.F16.E5M2.UNPACK_B R142, R142.H1 ;  /* 0x0000008eff8e723e */ /* 0x000fe200030004ff */
[----:B------:R-:W-:Y:S01]  /*8130*/  HADD2.F32 R91, -RZ, R7.H1_H1 ;  /* 0x30000007ff5b7230 */ /* 0x000fe20000004100 */
[----:B------:R-:W-:Y:S01]  /*8140*/  F2FP.F16.E5M2.UNPACK_B R143, R143.H1 ;  /* 0x0000008fff8f723e */ /* 0x000fe200030004ff */
[--C-:B------:R-:W-:Y:S01]  /*8150*/  HADD2.F32 R94, -RZ, R6.reuse.H0_H0 ;  /* 0x20000006ff5e7230 */ /* 0x100fe20000004100 */
[----:B------:R-:W-:Y:S01]  /*8160*/  IADD3 R164, PT, PT, R164, 0xf0, RZ ;  /* 0x000000f0a4a47810 */ /* 0x000fe20007ffe0ff */
[----:B------:R-:W-:Y:S01]  /*8170*/  HADD2.F32 R95, -RZ, R6.H1_H1 ;  /* 0x30000006ff5f7230 */ /* 0x000fe20000004100 */
[----:B------:R-:W-:Y:S01]  /*8180*/  F2FP.F16.E5M2.UNPACK_B R107, R149 ;  /* 0x00000095ff6b723e */ /* 0x000fe200020004ff */
[--C-:B------:R-:W-:Y:S01]  /*8190*/  HADD2.F32 R98, -RZ, R5.reuse.H0_H0 ;  /* 0x20000005ff627230 */ /* 0x100fe20000004100 */
[----:B------:R-:W-:Y:S01]  /*81a0*/  LOP3.LUT R164, R164, 0xfefffff8, RZ, 0xc0, !PT ;  /* 0xfefffff8a4a47812 */ /* 0x000fe200078ec0ff */
[----:B------:R-:W-:Y:S01]  /*81b0*/  HADD2.F32 R99, -RZ, R5.H1_H1 ;  /* 0x30000005ff637230 */ /* 0x000fe20000004100 */
[----:B------:R-:W-:Y:S01]  /*81c0*/  F2FP.F16.E5M2.UNPACK_B R111, R150 ;  /* 0x00000096ff6f723e */ /* 0x000fe200020004ff */
[--C-:B------:R-:W-:Y:S01]  /*81d0*/  HADD2.F32 R102, -RZ, R4.reuse.H0_H0 ;  /* 0x20000004ff667230 */ /* 0x100fe20000004100 */
[----:B------:R-:W-:Y:S01]  /*81e0*/  F2FP.F16.E5M2.UNPACK_B R115, R151 ;  /* 0x00000097ff73723e */ /* 0x000fe200020004ff */
[----:B------:R-:W-:Y:S01]  /*81f0*/  HADD2.F32 R103, -RZ, R4.H1_H1 ;  /* 0x30000004ff677230 */ /* 0x000fe20000004100 */
[----:B------:R-:W-:Y:S01]  /*8200*/  F2FP.F16.E5M2.UNPACK_B R119, R152 ;  /* 0x00000098ff77723e */ /* 0x000fe200020004ff */
[----:B------:R-:W1:Y:S01]  /*8210*/  LDTM.x64 R4, tmem[UR4+0x40] ;  /* 0x00004004000479ee */ /* 0x000e620008340000 */
[--C-:B------:R-:W-:Y:S01]  /*8220*/  HADD2.F32 R0, -RZ, R2.reuse.H0_H0 ;  /* 0x20000002ff007230 */ /* 0x100fe20000004100 */
[----:B------:R-:W-:Y:S01]  /*8230*/  NOP ;  /* 0x0000000000007918 */ /* 0x000fe20000000000 */
[----:B-1----:R1:W-:Y:S01]  /*8240*/  SYNCS.ARRIVE.TRANS64.RED.A1T0 RZ, [R164+URZ], RZ ;  /* 0x000000ffa4ff79a7 */ /* 0x0023e200081004ff */
[----:B------:R-:W-:Y:S01]  /*8250*/  HADD2.F32 R2, -RZ, R2.H1_H1 ;  /* 0x30000002ff027230 */ /* 0x000fe20000004100 */
[----:B------:R-:W-:Y:S01]  /*8260*/  F2FP.F16.E5M2.UNPACK_B R123, R153 ;  /* 0x00000099ff7b723e */ /* 0x000fe200020004ff */
[----:B------:R-:W-:Y:S01]  /*8270*/  HADD2.F32 R78, -RZ, R141.H1_H1 ;  /* 0x3000008dff4e7230 */ /* 0x000fe20000004100 */
[----:B------:R-:W-:Y:S01]  /*8280*/  F2FP.F16.E5M2.UNPACK_B R127, R154 ;  /* 0x0000009aff7f723e */ /* 0x000fe200020004ff */
[--C-:B------:R-:W-:Y:S01]  /*8290*/  HADD2.F32 R106, -RZ, R107.reuse.H0_H0 ;  /* 0x2000006bff6a7230 */ /* 0x100fe20000004100 */
[----:B------:R-:W-:Y:S01]  /*82a0*/  F2FP.F16.E5M2.UNPACK_B R130, R155 ;  /* 0x0000009bff82723e */ /* 0x000fe200020004ff */
[----:B------:R-:W-:Y:S01]  /*82b0*/  HADD2.F32 R107, -RZ, R107.H1_H1 ;  /* 0x3000006bff6b7230 */ /* 0x000fe20000004100 */
[----:B------:R-:W-:Y:S01]  /*82c0*/  F2FP.F16.E5M2.UNPACK_B R144, R144.H1 ;  /* 0x00000090ff90723e */ /* 0x000fe200030004ff */
        /* <DEDUP_REMOVED lines=12> */
[C---:B------:R-:W-:Y:S01]  /*8390*/  FMUL R4, R70.reuse, R4 ;  /* 0x0000000446047220 */ /* 0x040fe20000400000 */
[C---:B------:R-:W-:Y:S01]  /*83a0*/  FMUL R5, R70.reuse, R5 ;  /* 0x0000000546057220 */ /* 0x040fe20000400000 */
[--C-:B------:R-:W-:Y:S02]  /*83b0*/  HADD2.F32 R3, -RZ, R140.reuse.H0_H0 ;  /* 0x2000008cff037230 */ /* 0x100fe40000004100 */
        /* <DEDUP_REMOVED lines=9> */
[----:B------:R-:W-:Y:S02]  /*8450*/  HADD2.F32 R122, -RZ, R123.H0_H0 ;  /* 0x2000007bff7a7230 */ /* 0x000fe40000004100 */
[C---:B------:R-:W-:Y:S01]  /*8460*/  FMUL R6, R70.reuse, R6 ;  /* 0x0000000646067220 */ /* 0x040fe20000400000 */
[----:B------:R-:W-:Y:S02]  /*8470*/  HADD2.F32 R72, -RZ, R140.H1_H1 ;  /* 0x3000008cff487230 */ /* 0x000fe40000004100 */
[C---:B------:R-:W-:Y:S01]  /*8480*/  FMUL R7, R70.reuse, R7 ;  /* 0x0000000746077220 */ /* 0x040fe20000400000 */
[----:B------:R-:W-:Y:S02]  /*8490*/  HADD2.F32 R75, -RZ, R141.H0_H0 ;  /* 0x2000008dff4b7230 */ /* 0x000fe40000004100 */
[C---:B------:R-:W-:Y:S01]  /*84a0*/  FFMA R6, R73.reuse, R3, R6 ;  /* 0x0000000349067223 */ /* 0x040fe20000000006 */
[----:B------:R-:W-:Y:S02]  /*84b0*/  HADD2.F32 R123, -RZ, R123.H1_H1 ;  /* 0x3000007bff7b7230 */ /* 0x000fe40000004100 */
[C---:B------:R-:W-:Y:S01]  /*84c0*/  FFMA R7, R73.reuse, R72, R7 ;  /* 0x0000004849077223 */ /* 0x040fe20000000007 */
[C---:B------:R-:W-:Y:S01]  /*84d0*/  FFMA R8, R73.reuse, R74, R8 ;  /* 0x0000004a49087223 */ /* 0x040fe20000000008 */
[----:B------:R-:W-:Y:S01]  /*84e0*/  FFMA R9, R73, R76, R9 ;  /* 0x0000004c49097223 */ /* 0x000fe20000000009 */
[--C-:B------:R-:W-:Y:S02]  /*84f0*/  HADD2.F32 R126, -RZ, R127.reuse.H0_H0 ;  /* 0x2000007fff7e7230 */ /* 0x100fe40000004100 */
[C---:B------:R-:W-:Y:S01]  /*8500*/  FMUL R10, R70.reuse, R10 ;  /* 0x0000000a460a7220 */ /* 0x040fe20000400000 */
[----:B------:R-:W-:Y:S01]  /*8510*/  F2FP.SATFINITE.E5M2.F32.PACK_AB_MERGE_C R76, R7, R6, RZ ;  /* 0x00000006074c723e */ /* 0x000fe200048060ff */
[C---:B------:R-:W-:Y:S01]  /*8520*/  FMUL R7, R70.reuse, R20 ;  /* 0x0000001446077220 */ /* 0x040fe20000400000 */
[----:B------:R-:W-:Y:S02]  /*8530*/  HADD2.F32 R127, -RZ, R127.H1_H1 ;  /* 0x3000007fff7f7230 */ /* 0x000fe40000004100 */
[C---:B------:R-:W-:Y:S01]  /*8540*/  FFMA R10, R73.reuse, R75, R10 ;  /* 0x0000004b490a7223 */ /* 0x040fe2000000000a */
[----:B------:R-:W-:Y:S02]  /*8550*/  HADD2.F32 R72, -RZ, R130.H0_H0 ;  /* 0x20000082ff487230 */ /* 0x000fe40000004100 */
[C---:B------:R-:W-:Y:S01]  /*8560*/  FMUL R11, R70.reuse, R11 ;  /* 0x0000000b460b7220 */ /* 0x040fe20000400000 */
[--C-:B------:R-:W-:Y:S02]  /*8570*/  HADD2.F32 R79, -RZ, R142.reuse.H0_H0 ;  /* 0x2000008eff4f7230 */ /* 0x100fe40000004100 */
[C---:B------:R-:W-:Y:S01]  /*8580*/  FMUL R14, R70.reuse, R14 ;  /* 0x0000000e460e7220 */ /* 0x040fe20000400000 */
[----:B------:R-:W-:Y:S02]  /*8590*/  HADD2.F32 R82, -RZ, R142.H1_H1 ;  /* 0x3000008eff527230 */ /* 0x000fe40000004100 */
[C---:B------:R-:W-:Y:S01]  /*85a0*/  FFMA R11, R73.reuse, R78, R11 ;  /* 0x0000004e490b7223 */ /* 0x040fe2000000000b */
[C---:B------:R-:W-:Y:S01]  /*85b0*/  FFMA R12, R73.reuse, R77, R12 ;  /* 0x0000004d490c7223 */ /* 0x040fe2000000000c */
[C---:B------:R-:W-:Y:S01]  /*85c0*/  FFMA R13, R73.reuse, R80, R13 ;  /* 0x00000050490d7223 */ /* 0x040fe2000000000d */
[----:B------:R-:W-:Y:S01]  /*85d0*/  FFMA R14, R73, R79, R14 ;  /* 0x0000004f490e7223 */ /* 0x000fe2000000000e */
[----:B------:R-:W-:Y:S01]  /*85e0*/  HADD2.F32 R75, -RZ, R130.H1_H1 ;  /* 0x30000082ff4b7230 */ /* 0x000fe20000004100 */
[----:B------:R-:W-:Y:S01]  /*85f0*/  F2FP.SATFINITE.E5M2.F32.PACK_AB_MERGE_C R78, R11, R10, RZ ;  /* 0x0000000a0b4e723e */ /* 0x000fe200048060ff */
[C---:B------:R-:W-:Y:S01]  /*8600*/  FMUL R10, R70.reuse, R21 ;  /* 0x00000015460a7220 */ /* 0x040fe20000400000 */
[C---:B------:R-:W-:Y:S01]  /*8610*/  FMUL R21, R70.reuse, R28 ;  /* 0x0000001c46157220 */ /* 0x040fe20000400000 */
        /* <DEDUP_REMOVED lines=8> */
[C---:B------:R-:W-:Y:S01]  /*86a0*/  FMUL R18, R70.reuse, R25 ;  /* 0x0000001946127220 */ /* 0x040fe20000400000 */
[----:B------:R-:W-:Y:S01]  /*86b0*/  F2FP.SATFINITE.E5M2.F32.PACK_AB_MERGE_C R14, R15, R14, RZ ;  /* 0x0000000e0f0e723e */ /* 0x000fe200048060ff */
        /* <DEDUP_REMOVED lines=8> */
[C---:B------:R-:W-:Y:S01]  /*8740*/  FFMA R11, R73.reuse, R88, R11 ;  /* 0x00000058490b7223 */ /* 0x040fe2000000000b */
[----:B------:R-:W-:Y:S01]  /*8750*/  FMUL R22, R70, R29 ;  /* 0x0000001d46167220 */ /* 0x000fe20000400000 */
        /* <DEDUP_REMOVED lines=13> */
[----:B------:R-:W-:Y:S01]  /*8830*/  FMUL R20, R70, R27 ;  /* 0x0000001b46147220 */ /* 0x000fe20000400000 */
[--C-:B------:R-:W-:Y:S01]  /*8840*/  HADD2.F32 R96, -RZ, R146.reuse.H0_H0 ;  /* 0x20000092ff607230 */ /* 0x100fe20000004100 */
[----:B------:R-:W-:Y:S01]  /*8850*/  F2FP.SATFINITE.E5M2.F32.PACK_AB_MERGE_C R16, R10, R7, R16 ;  /* 0x000000070a10723e */ /* 0x000fe20004806010 */
[----:B------:R-:W-:Y:S02]  /*8860*/  HADD2.F32 R97, -RZ, R146.H1_H1 ;  /* 0x30000092ff617230 */ /* 0x000fe40000004100 */
[C---:B------:R-:W-:Y:S01]  /*8870*/  FFMA R20, R73.reuse, R93, R20 ;  /* 0x0000005d49147223 */ /* 0x040fe20000000014 */
[C---:B------:R-:W-:Y:S01]  /*8880*/  FFMA R21, R73.reuse, R94, R21 ;  /* 0x0000005e49157223 */ /* 0x040fe20000000015 */
[C---:B------:R-:W-:Y:S01]  /*8890*/  FFMA R22, R73.reuse, R95, R22 ;  /* 0x0000005f49167223 */ /* 0x040fe20000000016 */
[C---:B------:R-:W-:Y:S01]  /*88a0*/  FMUL R23, R70.reuse, R30 ;  /* 0x0000001e46177220 */ /* 0x040fe20000400000 */
[----:B------:R-:W-:Y:S01]  /*88b0*/  FMUL R30, R70, R37 ;  /* 0x00000025461e7220 */ /* 0x000fe20000400000 */
[----:B------:R-:W-:Y:S01]  /*88c0*/  F2FP.SATFINITE.E5M2.F32.PACK_AB_MERGE_C R19, R20, R19, RZ ;  /* 0x000000131413723e */ /* 0x000fe200048060ff */
[C---:B------:R-:W-:Y:S01]  /*88d0*/  FMUL R37, R70.reuse, R44 ;  /* 0x0000002c46257220 */ /* 0x040fe20000400000 */
[C---:B------:R-:W-:Y:S01]  /*88e0*/  FFMA R23, R73.reuse, R96, R23 ;  /* 0x0000006049177223 */ /* 0x040fe20000000017 */
        /* <DEDUP_REMOVED lines=20> */
[----:B------:R-:W-:Y:S01]  /*8a30*/  F2FP.F16.E5M2.UNPACK_B R151, R151.H1 ;  /* 0x00000097ff97723e */ /* 0x000fe200030004ff */
[----:B------:R-:W-:Y:S01]  /*8a40*/  FMUL R38, R70, R45 ;  /* 0x0000002d46267220 */ /* 0x000fe20000400000 */
[----:B------:R-:W-:Y:S01]  /*8a50*/  F2FP.SATFINITE.E5M2.F32.PACK_AB_MERGE_C R19, R28, R27, RZ ;  /* 0x0000001b1c13723e */ /* 0x000fe200048060ff */
[----:B------:R-:W-:Y:S01]  /*8a60*/  FFMA R31, R73, R104, R31 ;  /* 0x00000068491f7223 */ /* 0x000fe2000000001f */
[C---:B------:R-:W-:Y:S01]  /*8a70*/  FMUL R45, R70.reuse, R52 ;  /* 0x00000034462d7220 */ /* 0x040fe20000400000 */
[C---:B------:R-:W-:Y:S01]  /*8a80*/  FMUL R52, R70.reuse, R59 ;  /* 0x0000003b46347220 */ /* 0x040fe20000400000 */
[----:B------:R-:W-:Y:S01]  /*8a90*/  F2FP.F16.E5M2.UNPACK_B R152, R152.H1 ;  /* 0x00000098ff98723e */ /* 0x000fe200030004ff */
[C---:B------:R-:W-:Y:S01]  /*8aa0*/  FMUL R59, R70.reuse, R66 ;  /* 0x00000042463b7220 */ /* 0x040fe20000400000 */
[----:B------:R-:W-:Y:S01]  /*8ab0*/  F2FP.SATFINITE.E5M2.F32.PACK_AB_MERGE_C R66, R13, R12, R14 ;  /* 0x0000000c0d42723e */ /* 0x000fe2000480600e */
        /* <DEDUP_REMOVED lines=11> */
[C---:B------:R-:W-:Y:S01]  /*8b70*/  FFMA R35, R73.reuse, R108, R35 ;  /* 0x0000006c49237223 */ /* 0x040fe20000000023 */
[C---:B------:R-:W-:Y:S01]  /*8b80*/  FMUL R36, R70.reuse, R43 ;  /* 0x0000002b46247220 */ /* 0x040fe20000400000 */
[--C-:B------:R-:W-:Y:S02]  /*8b90*/  HADD2.F32 R112, -RZ, R150.reuse.H0_H0 ;  /* 0x20000096ff707230 */ /* 0x100fe40000004100 */
[C---:B------:R-:W-:Y:S01]  /*8ba0*/  FMUL R39, R70.reuse, R46 ;  /* 0x0000002e46277220 */ /* 0x040fe20000400000 */
[----:B------:R-:W-:Y:S02]  /*8bb0*/  HADD2.F32 R113, -RZ, R150.H1_H1 ;  /* 0x30000096ff717230 */ /* 0x000fe40000004100 */
        /* <DEDUP_REMOVED lines=12> */
[C---:B------:R-:W-:Y:S01]  /*8c80*/  FMUL R46, R70.reuse, R53 ;  /* 0x00000035462e7220 */ /* 0x040fe20000400000 */
[--C-:B------:R-:W-:Y:S02]  /*8c90*/  HADD2.F32 R120, -RZ, R152.reuse.H0_H0 ;  /* 0x20000098ff787230 */ /* 0x100fe40000004100 */
[C---:B------:R-:W-:Y:S01]  /*8ca0*/  FMUL R50, R70.reuse, R57 ;  /* 0x0000003946327220 */ /* 0x040fe20000400000 */
[C---:B------:R-:W-:Y:S01]  /*8cb0*/  FMUL R51, R70.reuse, R58 ;  /* 0x0000003a46337220 */ /* 0x040fe20000400000 */
[C---:B------:R-:W-:Y:S01]  /*8cc0*/  FMUL R53, R70.reuse, R60 ;  /* 0x0000003c46357220 */ /* 0x040fe20000400000 */
[C---:B------:R-:W-:Y:S01]  /*8cd0*/  FFMA R43, R73.reuse, R116, R43 ;  /* 0x00000074492b7223 */ /* 0x040fe2000000002b */
[----:B------:R-:W-:Y:S02]  /*8ce0*/  HADD2.F32 R121, -RZ, R152.H1_H1 ;  /* 0x30000098ff797230 */ /* 0x000fe40000004100 */
[C---:B------:R-:W-:Y:S01]  /*8cf0*/  FMUL R47, R70.reuse, R54 ;  /* 0x00000036462f7220 */ /* 0x040fe20000400000 */
[C---:B------:R-:W-:Y:S01]  /*8d00*/  FMUL R57, R70.reuse, R64 ;  /* 0x0000004046397220 */ /* 0x040fe20000400000 */
[C---:B------:R-:W-:Y:S01]  /*8d10*/  FMUL R58, R70.reuse, R65 ;  /* 0x00000041463a7220 */ /* 0x040fe20000400000 */
[C---:B------:R-:W-:Y:S01]  /*8d20*/  FMUL R60, R70.reuse, R67 ;  /* 0x00000043463c7220 */ /* 0x040fe20000400000 */
[----:B------:R-:W-:Y:S01]  /*8d30*/  FFMA R44, R73, R117, R44 ;  /* 0x00000075492c7223 */ /* 0x000fe2000000002c */
[C---:B------:R-:W-:Y:S01]  /*8d40*/  FMUL R48, R70.reuse, R55 ;  /* 0x0000003746307220 */ /* 0x040fe20000400000 */
[----:B------:R-:W-:Y:S01]  /*8d50*/  F2FP.SATFINITE.E5M2.F32.PACK_AB_MERGE_C R64, R5, R4, R76 ;  /* 0x000000040540723e */ /* 0x000fe2000480604c */
[----:B------:R-:W-:Y:S01]  /*8d60*/  FFMA R45, R73, R118, R45 ;  /* 0x00000076492d7223 */ /* 0x000fe2000000002d */
[----:B------:R-:W-:Y:S01]  /*8d70*/  F2FP.SATFINITE.E5M2.F32.PACK_AB_MERGE_C R65, R9, R8, R78 ;  /* 0x000000080941723e */ /* 0x000fe2000480604e */
[----:B------:R-:W-:Y:S01]  /*8d80*/  FMUL R49, R70, R56 ;  /* 0x0000003846317220 */ /* 0x000fe20000400000 */
[----:B------:R-:W-:Y:S01]  /*8d90*/  F2FP.SATFINITE.E5M2.F32.PACK_AB_MERGE_C R67, R2, R0, R3 ;  /* 0x000000000243723e */ /* 0x000fe20004806003 */
[C---:B------:R-:W-:Y:S01]  /*8da0*/  FFMA R46, R73.reuse, R119, R46 ;  /* 0x00000077492e7223 */ /* 0x040fe2000000002e */
[----:B------:R-:W-:Y:S01]  /*8db0*/  F2FP.F16.E5M2.UNPACK_B R154, R154.H1 ;  /* 0x0000009aff9a723e */ /* 0x000fe200030004ff */
[--C-:B------:R-:W-:Y:S02]  /*8dc0*/  HADD2.F32 R124, -RZ, R153.reuse.H0_H0 ;  /* 0x20000099ff7c7230 */ /* 0x100fe40000004100 */
[C---:B------:R-:W-:Y:S01]  /*8dd0*/  FFMA R47, R73.reuse, R120, R47 ;  /* 0x00000078492f7223 */ /* 0x040fe2000000002f */
[----:B------:R1:W-:Y:S01]  /*8de0*/  STS.128 [R137+UR44+0x6200], R64 ;  /* 0x0062004089007988 */ /* 0x0003e20008000c2c */
[----:B------:R-:W-:Y:S02]  /*8df0*/  HADD2.F32 R125, -RZ, R153.H1_H1 ;  /* 0x30000099ff7d7230 */ /* 0x000fe40000004100 */
[C---:B------:R-:W-:Y:S01]  /*8e00*/  FFMA R48, R73.reuse, R121, R48 ;  /* 0x0000007949307223 */ /* 0x040fe20000000030 */
[C---:B------:R-:W-:Y:S01]  /*8e10*/  FFMA R49, R73.reuse, R122, R49 ;  /* 0x0000007a49317223 */ /* 0x040fe20000000031 */
[----:B------:R-:W-:Y:S01]  /*8e20*/  F2FP.F16.E5M2.UNPACK_B R155, R155.H1 ;  /* 0x0000009bff9b723e */ /* 0x000fe200030004ff */
[C---:B------:R-:W-:Y:S01]  /*8e30*/  FFMA R50, R73.reuse, R123, R50 ;  /* 0x0000007b49327223 */ /* 0x040fe20000000032 */
[----:B------:R-:W-:Y:S01]  /*8e40*/  FMUL R54, R70, R61 ;  /* 0x0000003d46367220 */ /* 0x000fe20000400000 */
[--C-:B------:R-:W-:Y:S01]  /*8e50*/  HADD2.F32 R128, -RZ, R154.reuse.H0_H0 ;  /* 0x2000009aff807230 */ /* 0x100fe20000004100 */
[----:B------:R1:W-:Y:S01]  /*8e60*/  STS.128 [R182+0x6010], R16 ;  /* 0x00601010b6007388 */ /* 0x0003e20000000c00 */
[----:B------:R-:W-:Y:S01]  /*8e70*/  F2FP.SATFINITE.E5M2.F32.PACK_AB_MERGE_C R35, R36, R35, RZ ;  /* 0x000000232423723e */ /* 0x000fe200048060ff */
[C---:B------:R-:W-:Y:S01]  /*8e80*/  FFMA R51, R73.reuse, R124, R51 ;  /* 0x0000007c49337223 */ /* 0x040fe20000000033 */
[----:B------:R-:W-:Y:S01]  /*8e90*/  F2FP.SATFINITE.E5M2.F32.PACK_AB_MERGE_C R39, R40, R39, RZ ;  /* 0x000000272827723e */ /* 0x000fe200048060ff */
[----:B------:R-:W-:Y:S02]  /*8ea0*/  HADD2.F32 R129, -RZ, R154.H1_H1 ;  /* 0x3000009aff817230 */ /* 0x000fe40000004100 */
[C---:B------:R-:W-:Y:S01]  /*8eb0*/  FMUL R55, R70.reuse, R62 ;  /* 0x0000003e46377220 */ /* 0x040fe20000400000 */
[C---:B------:R-:W-:Y:S01]  /*8ec0*/  FFMA R52, R73.reuse, R125, R52 ;  /* 0x0000007d49347223 */ /* 0x040fe20000000034 */
[----:B------:R-:W-:Y:S01]  /*8ed0*/  FMUL R56, R70, R63 ;  /* 0x0000003f46387220 */ /* 0x000fe20000400000 */
[C---:B------:R-:W-:Y:S01]  /*8ee0*/  FFMA R53, R73.reuse, R126, R53 ;  /* 0x0000007e49357223 */ /* 0x040fe20000000035 */
[C---:B------:R-:W-:Y:S01]  /*8ef0*/  FFMA R54, R73.reuse, R127, R54 ;  /* 0x0000007f49367223 */ /* 0x040fe20000000036 */
[--C-:B------:R-:W-:Y:S02]  /*8f00*/  HADD2.F32 R74, -RZ, R155.reuse.H0_H0 ;  /* 0x2000009bff4a7230 */ /* 0x100fe40000004100 */
[C---:B------:R-:W-:Y:S01]  /*8f10*/  FFMA R55, R73.reuse, R128, R55 ;  /* 0x0000008049377223 */ /* 0x040fe20000000037 */
[----:B------:R-:W-:Y:S02]  /*8f20*/  HADD2.F32 R131, -RZ, R155.H1_H1 ;  /* 0x3000009bff837230 */ /* 0x000fe40000004100 */
[C---:B------:R-:W-:Y:S01]  /*8f30*/  FFMA R56, R73.reuse, R129, R56 ;  /* 0x0000008149387223 */ /* 0x040fe20000000038 */
[----:B------:R-:W-:Y:S01]  /*8f40*/  F2FP.SATFINITE.E5M2.F32.PACK_AB_MERGE_C R43, R44, R43, RZ ;  /* 0x0000002b2c2b723e */ /* 0x000fe200048060ff */
[C---:B------:R-:W-:Y:S01]  /*8f50*/  FFMA R57, R73.reuse, R72, R57 ;  /* 0x0000004849397223 */ /* 0x040fe20000000039 */
[C---:B------:R-:W-:Y:S01]  /*8f60*/  FFMA R58, R73.reuse, R75, R58 ;  /* 0x0000004b493a7223 */ /* 0x040fe2000000003a */
[C---:B------:R-:W-:Y:S01]  /*8f70*/  FFMA R59, R73.reuse, R74, R59 ;  /* 0x0000004a493b7223 */ /* 0x040fe2000000003b */
[----:B------:R-:W-:Y:S01]  /*8f80*/  F2FP.SATFINITE.E5M2.F32.PACK_AB_MERGE_C R33, R34, R33, R35 ;  /* 0x000000212221723e */ /* 0x000fe20004806023 */
[----:B------:R-:W-:Y:S01]  /*8f90*/  FFMA R60, R73, R131, R60 ;  /* 0x00000083493c7223 */ /* 0x000fe2000000003c */
[----:B------:R-:W-:Y:S02]  /*8fa0*/  F2FP.SATFINITE.E5M2.F32.PACK_AB_MERGE_C R32, R30, R29, R32 ;  /* 0x0000001d1e20723e */ /* 0x000fe40004806020 */
        /* <DEDUP_REMOVED lines=11> */
[----:B------:R-:W-:Y:S03]  /*9060*/  IADD3 R68, PT, PT, R68, 0x1, RZ ;  /* 0x0000000144447810 */ /* 0x000fe60007ffe0ff */
        /* <DEDUP_REMOVED lines=9> */
[----:B------:R-:W-:Y:S02]  /*9100*/  UIADD3 UR4, UP0, UPT, UR62, 0x680, URZ ;  /* 0x000006803e047890 */ /* 0x000fe4000ff1e0ff */
[----:B------:R-:W-:Y:S02]  /*9110*/  UIADD3 UR9, UPT, UPT, UR49, 0x40, URZ ;  /* 0x0000004031097890 */ /* 0x000fe4000fffe0ff */
[----:B------:R-:W-:Y:S02]  /*9120*/  UIADD3 UR8, UPT, UPT, UR44, 0x6200, URZ ;  /* 0x000062002c087890 */ /* 0x000fe4000fffe0ff */
[----:B------:R-:W-:Y:S01]  /*9130*/  UIADD3.X UR5, UPT, UPT, URZ, UR63, URZ, UP0, !UPT ;  /* 0x0000003fff057290 */ /* 0x000fe200087fe4ff */
[----:B------:R-:W-:Y:S01]  /*9140*/  UMOV UR10, UR50 ;  /* 0x00000032000a7c82 */ /* 0x000fe20008000000 */
[----:B------:R-:W-:Y:S07]  /*9150*/  UMOV UR11, UR36 ;  /* 0x00000024000b7c82 */ /* 0x000fee0008000000 */
[----:B------:R2:W-:Y:S01]  /*9160*/  UTMASTG.3D [UR8], [UR4] ;  /* 0x00000008040073b5 */ /* 0x0005e20008010000 */
[----:B------:R0:W-:Y:S01]  /*9170*/  UTMACMDFLUSH ;  /* 0x00000000000079b7 */ /* 0x0001e20000000000 */
[----:B--2---:R-:W-:Y:S04]  /*9180*/  DEPBAR.LE SB0, 0x1 ;  /* 0x000080400000791a */ /* 0x004fe80000000000 */
.L_x_126:
[----:B------:R-:W-:Y:S05]  /*9190*/  BSYNC.RECONVERGENT B0 ;  /* 0x0000000000007941 */ /* 0x000fea0003800200 */
.L_x_125:
[----:B------:R-:W-:Y:S01]  /*91a0*/  BAR.SYNC.DEFER_BLOCKING 0x1, 0x80 ;  /* 0x0042000000007b1d */ /* 0x000fe20000010000 */
[----:B------:R-:W-:Y:S01]  /*91b0*/  ISETP.NE.AND P0, PT, R165, 0x2, PT ;  /* 0x00000002a500780c */ /* 0x000fe20003f05270 */
[----:B------:R-:W-:Y:S01]  /*91c0*/  UISETP.NE.AND UP0, UPT, UR45, URZ, UPT ;  /* 0x000000ff2d00728c */ /* 0x000fe2000bf05270 */
[----:B------:R-:W-:Y:S01]  /*91d0*/  ISETP.NE.AND P1, PT, R68, 0x4, PT ;  /* 0x000000044400780c */ /* 0x000fe20003f25270 */
[----:B------:R-:W-:Y:S01]  /*91e0*/  UIADD3 UR20, UPT, UPT, UR37, UR60, URZ ;  /* 0x0000003c25147290 */ /* 0x000fe2000fffe0ff */
[----:B------:R-:W-:Y:S01]  /*91f0*/  SEL R3, RZ, 0x1, P0 ;  /* 0x00000001ff037807 */ /* 0x000fe20000000000 */
[----:B------:R-:W-:Y:S01]  /*9200*/  UIADD3 UR16, UPT, UPT, UR38, UR59, URZ ;  /* 0x0000003b26107290 */ /* 0x000fe2000fffe0ff */
[----:B------:R-:W-:Y:S02]  /*9210*/  SEL R0, RZ, 0x1, P1 ;  /* 0x00000001ff007807 */ /* 0x000fe40000800000 */
[----:B------:R-:W-:Y:S02]  /*9220*/  LOP3.LUT R170, R170, R3, RZ, 0x3c, !PT ;  /* 0x00000003aaaa7212 */ /* 0x000fe400078e3cff */
[----:B------:R-:W-:Y:S02]  /*9230*/  LOP3.LUT R171, R171, R0, RZ, 0x3c, !PT ;  /* 0x00000000abab7212 */ /* 0x000fe400078e3cff */
[----:B------:R-:W-:Y:S02]  /*9240*/  SEL R165, R165, RZ, P0 ;  /* 0x000000ffa5a57207 */ /* 0x000fe40000000000 */
[----:B------:R-:W-:Y:S01]  /*9250*/  SEL R68, R68, RZ, P1 ;  /* 0x000000ff44447207 */ /* 0x000fe20000800000 */
[----:B------:R-:W-:Y:S01]  /*9260*/  UMOV UR36, UR58 ;  /* 0x0000003a00247c82 */ /* 0x000fe20008000000 */
[----:B------:R-:W-:Y:S05]  /*9270*/  BRA.U UP0, `(.L_x_127) ;  /* 0xffffffc500787547 */ /* 0x000fea000b83ffff */
[----:B------:R-:W-:Y:S05]  /*9280*/  EXIT ;  /* 0x000000000000794d */ /* 0x000fea0003800000 */
.L_x_24:
[----:B--2---:R2:W3:Y:S02]  /*9290*/  SYNCS.PHASECHK.TRANS64.TRYWAIT P0, [R0+URZ+0x120], R3 ;  /* 0x00012003000075a7 */ /* 0x0044e400080011ff */
[----:B---3--:R-:W-:Y:S05]  /*92a0*/  @!P0 NANOSLEEP.SYNCS 0x989680 ;  /* 0x009896800000895d */ /* 0x008fea0003900000 */
[----:B------:R-:W3:Y:S02]  /*92b0*/  @!P0 SYNCS.PHASECHK.TRANS64 P0, [R0+URZ+0x120], R3 ;  /* 0x00012003000085a7 */ /* 0x000ee400080010ff */
[----:B---3--:R-:W-:Y:S05]  /*92c0*/  @!P0 BRA `(.L_x_24) ;  /* 0xfffffffc00f08947 */ /* 0x008fea000383ffff */
[----:B------:R-:W-:Y:S05]  /*92d0*/  BRA `(.L_x_128) ;  /* 0xffffff8800407947 */ /* 0x000fea000383ffff */
.L_x_27:
[----:B--2---:R-:W-:-:S07]  /*92e0*/  MOV R0, UR33 ;  /* 0x0000002100007c02 */ /* 0x004fce0008000f00 */
.L_x_129:
[----:B--2---:R2:W3:Y:S02]  /*92f0*/  SYNCS.PHASECHK.TRANS64.TRYWAIT P0, [R0+URZ+0x40], R3 ;  /* 0x00004003000075a7 */ /* 0x0044e400080011ff */
[----:B---3--:R-:W-:Y:S05]  /*9300*/  @!P0 NANOSLEEP.SYNCS 0x989680 ;  /* 0x009896800000895d */ /* 0x008fea0003900000 */
[----:B------:R-:W3:Y:S02]  /*9310*/  @!P0 SYNCS.PHASECHK.TRANS64 P0, [R0+URZ+0x40], R3 ;  /* 0x00004003000085a7 */ /* 0x000ee400080010ff */
[----:B---3--:R-:W-:Y:S05]  /*9320*/  @!P0 BRA `(.L_x_129) ;  /* 0xfffffffc00f08947 */ /* 0x008fea000383ffff */
[----:B------:R-:W-:Y:S05]  /*9330*/  BRA `(.L_x_26) ;  /* 0xffffff8800907947 */ /* 0x000fea000383ffff */
.L_x_34:
[----:B-1----:R-:W-:-:S07]  /*9340*/  MOV R0, UR17 ;  /* 0x0000001100007c02 */ /* 0x002fce0008000f00 */
.L_x_130:
[----:B-1----:R1:W2:Y:S02]  /*9350*/  SYNCS.PHASECHK.TRANS64.TRYWAIT P0, [R0+URZ+0x40], R3 ;  /* 0x00004003000075a7 */ /* 0x0022a400080011ff */
[----:B--2---:R-:W-:Y:S05]  /*9360*/  @!P0 NANOSLEEP.SYNCS 0x989680 ;  /* 0x009896800000895d */ /* 0x004fea0003900000 */
[----:B------:R-:W2:Y:S02]  /*9370*/  @!P0 SYNCS.PHASECHK.TRANS64 P0, [R0+URZ+0x40], R3 ;  /* 0x00004003000085a7 */ /* 0x000ea400080010ff */
[----:B--2---:R-:W-:Y:S05]  /*9380*/  @!P0 BRA `(.L_x_130) ;  /* 0xfffffffc00f08947 */ /* 0x004fea000383ffff */
[----:B------:R-:W-:Y:S05]  /*9390*/  BRA `(.L_x_33) ;  /* 0xffffff8c00547947 */ /* 0x000fea000383ffff */
.L_x_39:
[----:B-1----:R1:W2:Y:S02]  /*93a0*/  SYNCS.PHASECHK.TRANS64.TRYWAIT P0, [R3+URZ+0xb0], R0 ;  /* 0x0000b000030075a7 */ /* 0x0022a400080011ff */
[----:B--2---:R-:W-:Y:S05]  /*93b0*/  @!P0 NANOSLEEP.SYNCS 0x989680 ;  /* 0x009896800000895d */ /* 0x004fea0003900000 */
[----:B------:R-:W2:Y:S02]  /*93c0*/  @!P0 SYNCS.PHASECHK.TRANS64 P0, [R3+URZ+0xb0], R0 ;  /* 0x0000b000030085a7 */ /* 0x000ea400080010ff */
[----:B--2---:R-:W-:Y:S05]  /*93d0*/  @!P0 BRA `(.L_x_39) ;  /* 0xfffffffc00f08947 */ /* 0x004fea000383ffff */
[----:B------:R-:W-:Y:S05]  /*93e0*/  BRA `(.L_x_131) ;  /* 0xffffff8c00f87947 */ /* 0x000fea000383ffff */
.L_x_43:
[----:B-1----:R-:W-:-:S07]  /*93f0*/  MOV R0, UR4 ;  /* 0x0000000400007c02 */ /* 0x002fce0008000f00 */
.L_x_132:
[----:B-1----:R1:W2:Y:S02]  /*9400*/  SYNCS.PHASECHK.TRANS64.TRYWAIT P0, [R0+URZ], R3 ;  /* 0x00000003000075a7 */ /* 0x0022a400080011ff */
[----:B--2---:R-:W-:Y:S05]  /*9410*/  @!P0 NANOSLEEP.SYNCS 0x989680 ;  /* 0x009896800000895d */ /* 0x004fea0003900000 */
[----:B------:R-:W2:Y:S02]  /*9420*/  @!P0 SYNCS.PHASECHK.TRANS64 P0, [R0+URZ], R3 ;  /* 0x00000003000085a7 */ /* 0x000ea400080010ff */
[----:B--2---:R-:W-:Y:S05]  /*9430*/  @!P0 BRA `(.L_x_132) ;  /* 0xfffffffc00f08947 */ /* 0x004fea000383ffff */
[----:B------:R-:W-:Y:S05]  /*9440*/  BRA `(.L_x_133) ;  /* 0xffffff94009c7947 */ /* 0x000fea000383ffff */
.L_x_44:
[----:B------:R-:W-:-:S07]  /*9450*/  MOV R0, UR5 ;  /* 0x0000000500007c02 */ /* 0x000fce0008000f00 */
.L_x_134:
[----:B-1----:R1:W2:Y:S02]  /*9460*/  SYNCS.PHASECHK.TRANS64.TRYWAIT P0, [R0+URZ], R3 ;  /* 0x00000003000075a7 */ /* 0x0022a400080011ff */
[----:B--2---:R-:W-:Y:S05]  /*9470*/  @!P0 NANOSLEEP.SYNCS 0x989680 ;  /* 0x009896800000895d */ /* 0x004fea0003900000 */
[----:B------:R-:W2:Y:S02]  /*9480*/  @!P0 SYNCS.PHASECHK.TRANS64 P0, [R0+URZ], R3 ;  /* 0x00000003000085a7 */ /* 0x000ea400080010ff */
[----:B--2---:R-:W-:Y:S05]  /*9490*/  @!P0 BRA `(.L_x_134) ;  /* 0xfffffffc00f08947 */ /* 0x004fea000383ffff */
[----:B------:R-:W-:Y:S05]  /*94a0*/  BRA `(.L_x_135) ;  /* 0xffffff9400a87947 */ /* 0x000fea000383ffff */
.L_x_45:
[----:B------:R-:W-:-:S07]  /*94b0*/  MOV R0, UR5 ;  /* 0x0000000500007c02 */ /* 0x000fce0008000f00 */
.L_x_136:
[----:B-1----:R1:W2:Y:S02]  /*94c0*/  SYNCS.PHASECHK.TRANS64.TRYWAIT P0, [R0+URZ], R3 ;  /* 0x00000003000075a7 */ /* 0x0022a400080011ff */
[----:B--2---:R-:W-:Y:S05]  /*94d0*/  @!P0 NANOSLEEP.SYNCS 0x989680 ;  /* 0x009896800000895d */ /* 0x004fea0003900000 */
[----:B------:R-:W2:Y:S02]  /*94e0*/  @!P0 SYNCS.PHASECHK.TRANS64 P0, [R0+URZ], R3 ;  /* 0x00000003000085a7 */ /* 0x000ea400080010ff */
[----:B--2---:R-:W-:Y:S05]  /*94f0*/  @!P0 BRA `(.L_x_136) ;  /* 0xfffffffc00f08947 */ /* 0x004fea000383ffff */
[----:B------:R-:W-:Y:S05]  /*9500*/  BRA `(.L_x_137) ;  /* 0xffffff9400b47947 */ /* 0x000fea000383ffff */
.L_x_46:
[----:B------:R-:W-:-:S07]  /*9510*/  MOV R0, UR5 ;  /* 0x0000000500007c02 */ /* 0x000fce0008000f00 */
.L_x_138:
[----:B-1----:R1:W2:Y:S02]  /*9520*/  SYNCS.PHASECHK.TRANS64.TRYWAIT P0, [R0+URZ], R3 ;  /* 0x00000003000075a7 */ /* 0x0022a400080011ff */
[----:B--2---:R-:W-:Y:S05]  /*9530*/  @!P0 NANOSLEEP.SYNCS 0x989680 ;  /* 0x009896800000895d */ /* 0x004fea0003900000 */
[----:B------:R-:W2:Y:S02]  /*9540*/  @!P0 SYNCS.PHASECHK.TRANS64 P0, [R0+URZ], R3 ;  /* 0x00000003000085a7 */ /* 0x000ea400080010ff */
[----:B--2---:R-:W-:Y:S05]  /*9550*/  @!P0 BRA `(.L_x_138) ;  /* 0xfffffffc00f08947 */ /* 0x004fea000383ffff */
[----:B------:R-:W-:Y:S05]  /*9560*/  BRA `(.L_x_139) ;  /* 0xffffff9400c07947 */ /* 0x000fea000383ffff */
.L_x_47:
[----:B------:R-:W-:-:S07]  /*9570*/  MOV R0, UR5 ;  /* 0x0000000500007c02 */ /* 0x000fce0008000f00 */
.L_x_140:
[----:B-1----:R1:W2:Y:S02]  /*9580*/  SYNCS.PHASECHK.TRANS64.TRYWAIT P0, [R0+URZ], R3 ;  /* 0x00000003000075a7 */ /* 0x0022a400080011ff */
[----:B--2---:R-:W-:Y:S05]  /*9590*/  @!P0 NANOSLEEP.SYNCS 0x989680 ;  /* 0x009896800000895d */ /* 0x004fea0003900000 */
[----:B------:R-:W2:Y:S02]  /*95a0*/  @!P0 SYNCS.PHASECHK.TRANS64 P0, [R0+URZ], R3 ;  /* 0x00000003000085a7 */ /* 0x000ea400080010ff */
[----:B--2---:R-:W-:Y:S05]  /*95b0*/  @!P0 BRA `(.L_x_140) ;  /* 0xfffffffc00f08947 */ /* 0x004fea000383ffff */
[----:B------:R-:W-:Y:S05]  /*95c0*/  BRA `(.L_x_141) ;  /* 0xffffff9400cc7947 */ /* 0x000fea000383ffff */
.L_x_48:
[----:B------:R-:W-:-:S07]  /*95d0*/  MOV R0, UR5 ;  /* 0x0000000500007c02 */ /* 0x000fce0008000f00 */
.L_x_142:
[----:B-1----:R1:W2:Y:S02]  /*95e0*/  SYNCS.PHASECHK.TRANS64.TRYWAIT P0, [R0+URZ], R3 ;  /* 0x00000003000075a7 */ /* 0x0022a400080011ff */
[----:B--2---:R-:W-:Y:S05]  /*95f0*/  @!P0 NANOSLEEP.SYNCS 0x989680 ;  /* 0x009896800000895d */ /* 0x004fea0003900000 */
[----:B------:R-:W2:Y:S02]  /*9600*/  @!P0 SYNCS.PHASECHK.TRANS64 P0, [R0+URZ], R3 ;  /* 0x00000003000085a7 */ /* 0x000ea400080010ff */
[----:B--2---:R-:W-:Y:S05]  /*9610*/  @!P0 BRA `(.L_x_142) ;  /* 0xfffffffc00f08947 */ /* 0x004fea000383ffff */
[----:B------:R-:W-:Y:S05]  /*9620*/  BRA `(.L_x_143) ;  /* 0xffffff9400d87947 */ /* 0x000fea000383ffff */
.L_x_49:
[----:B------:R-:W-:-:S07]  /*9630*/  MOV R0, UR5 ;  /* 0x0000000500007c02 */ /* 0x000fce0008000f00 */
.L_x_144:
[----:B-1----:R1:W2:Y:S02]  /*9640*/  SYNCS.PHASECHK.TRANS64.TRYWAIT P0, [R0+URZ], R3 ;  /* 0x00000003000075a7 */ /* 0x0022a400080011ff */
[----:B--2---:R-:W-:Y:S05]  /*9650*/  @!P0 NANOSLEEP.SYNCS 0x989680 ;  /* 0x009896800000895d */ /* 0x004fea0003900000 */
[----:B------:R-:W2:Y:S02]  /*9660*/  @!P0 SYNCS.PHASECHK.TRANS64 P0, [R0+URZ], R3 ;  /* 0x00000003000085a7 */ /* 0x000ea400080010ff */
[----:B--2---:R-:W-:Y:S05]  /*9670*/  @!P0 BRA `(.L_x_144) ;  /* 0xfffffffc00f08947 */ /* 0x004fea000383ffff */
[----:B------:R-:W-:Y:S05]  /*9680*/  BRA `(.L_x_145) ;  /* 0xffffff9400e47947 */ /* 0x000fea000383ffff */
.L_x_52:
[----:B--2---:R2:W3:Y:S02]  /*9690*/  SYNCS.PHASECHK.TRANS64.TRYWAIT P0, [R2+URZ+0x110], R5 ;  /* 0x00011005020075a7 */ /* 0x0044e400080011ff */
[----:B---3--:R-:W-:Y:S05]  /*96a0*/  @!P0 NANOSLEEP.SYNCS 0x989680 ;  /* 0x009896800000895d */ /* 0x008fea0003900000 */
[----:B------:R-:W3:Y:S02]  /*96b0*/  @!P0 SYNCS.PHASECHK.TRANS64 P0, [R2+URZ+0x110], R5 ;  /* 0x00011005020085a7 */ /* 0x000ee400080010ff */
[----:B---3--:R-:W-:Y:S05]  /*96c0*/  @!P0 BRA `(.L_x_52) ;  /* 0xfffffffc00f08947 */ /* 0x008fea000383ffff */
[----:B------:R-:W-:Y:S05]  /*96d0*/  BRA `(.L_x_146) ;  /* 0xffffff9800407947 */ /* 0x000fea000383ffff */
.L_x_53:
[----:B------:R-:W-:-:S07]  /*96e0*/  MOV R2, UR4 ;  /* 0x0000000400027c02 */ /* 0x000fce0008000f00 */
.L_x_147:
[----:B--2---:R2:W3:Y:S02]  /*96f0*/  SYNCS.PHASECHK.TRANS64.TRYWAIT P0, [R2+URZ+0xc0], R5 ;  /* 0x0000c005020075a7 */ /* 0x0044e400080011ff */
[----:B---3--:R-:W-:Y:S05]  /*9700*/  @!P0 NANOSLEEP.SYNCS 0x989680 ;  /* 0x009896800000895d */ /* 0x008fea0003900000 */
[----:B------:R-:W3:Y:S02]  /*9710*/  @!P0 SYNCS.PHASECHK.TRANS64 P0, [R2+URZ+0xc0], R5 ;  /* 0x0000c005020085a7 */ /* 0x000ee400080010ff */
[----:B---3--:R-:W-:Y:S05]  /*9720*/  @!P0 BRA `(.L_x_147) ;  /* 0xfffffffc00f08947 */ /* 0x008fea000383ffff */
[----:B------:R-:W-:Y:S05]  /*9730*/  BRA `(.L_x_148) ;  /* 0xffffff9800507947 */ /* 0x000fea000383ffff */
.L_x_54:
[----:B--2---:R2:W3:Y:S02]  /*9740*/  SYNCS.PHASECHK.TRANS64.TRYWAIT P1, [R2+URZ+0xb0], R5 ;  /* 0x0000b005020075a7 */ /* 0x0044e400080211ff */
[----:B---3--:R-:W-:Y:S05]  /*9750*/  @!P1 NANOSLEEP.SYNCS 0x989680 ;  /* 0x009896800000995d */ /* 0x008fea0003900000 */
[----:B------:R-:W3:Y:S02]  /*9760*/  @!P1 SYNCS.PHASECHK.TRANS64 P1, [R2+URZ+0xb0], R5 ;  /* 0x0000b005020095a7 */ /* 0x000ee400080210ff */
[----:B---3--:R-:W-:Y:S05]  /*9770*/  @!P1 BRA `(.L_x_54) ;  /* 0xfffffffc00f09947 */ /* 0x008fea000383ffff */
[----:B------:R-:W-:Y:S05]  /*9780*/  BRA `(.L_x_149) ;  /* 0xffffff9800807947 */ /* 0x000fea000383ffff */
.L_x_57:
[----:B------:R-:W-:-:S07]  /*9790*/  MOV R0, UR4 ;  /* 0x0000000400007c02 */ /* 0x000fce0008000f00 */
.L_x_150:
[----:B--2---:R2:W3:Y:S02]  /*97a0*/  SYNCS.PHASECHK.TRANS64.TRYWAIT P0, [R0+URZ+0xc0], R3 ;  /* 0x0000c003000075a7 */ /* 0x0044e400080011ff */
[----:B---3--:R-:W-:Y:S05]  /*97b0*/  @!P0 NANOSLEEP.SYNCS 0x989680 ;  /* 0x009896800000895d */ /* 0x008fea0003900000 */
[----:B------:R-:W3:Y:S02]  /*97c0*/  @!P0 SYNCS.PHASECHK.TRANS64 P0, [R0+URZ+0xc0], R3 ;  /* 0x0000c003000085a7 */ /* 0x000ee400080010ff */
[----:B---3--:R-:W-:Y:S05]  /*97d0*/  @!P0 BRA `(.L_x_150) ;  /* 0xfffffffc00f08947 */ /* 0x008fea000383ffff */
[----:B------:R-:W-:Y:S05]  /*97e0*/  BRA `(.L_x_56) ;  /* 0xffffff9800d47947 */ /* 0x000fea000383ffff */
.L_x_66:
[----:B--2---:R-:W-:-:S04]  /*97f0*/  MOV R0, UR5 ;  /* 0x0000000500007c02 */ /* 0x004fc80008000f00 */
[----:B------:R2:W3:Y:S03]  /*9800*/  SYNCS.PHASECHK.TRANS64.TRYWAIT P0, [R0+URZ+0x8], R7 ;  /* 0x00000807000075a7 */ /* 0x0004e600080011ff */
[----:B---3--:R-:W-:Y:S05]  /*9810*/  @!P0 NANOSLEEP.SYNCS 0x989680 ;  /* 0x009896800000895d */ /* 0x008fea0003900000 */
[----:B------:R-:W3:Y:S02]  /*9820*/  @!P0 SYNCS.PHASECHK.TRANS64 P0, [R0+URZ+0x8], R7 ;  /* 0x00000807000085a7 */ /* 0x000ee400080010ff */
[----:B---3--:R-:W-:Y:S05]  /*9830*/  @!P0 BRA `(.L_x_66) ;  /* 0xfffffffc00ec8947 */ /* 0x008fea000383ffff */
[----:B------:R-:W-:Y:S05]  /*9840*/  BRA `(.L_x_65) ;  /* 0xffffff9c00887947 */ /* 0x000fea000383ffff */
.L_x_68:
[----:B------:R-:W-:Y:S01]  /*9850*/  BSSY B0, `(.L_x_151) ;  /* 0x0000006000007945 */ /* 0x000fe20003800000 */
[----:B------:R-:W-:-:S07]  /*9860*/  MOV R15, 0xffffffff ;  /* 0xffffffff000f7802 */ /* 0x000fce0000000f00 */
[----:B-12--5:R-:W-:Y:S05]  /*9870*/  WARPSYNC.COLLECTIVE R15, `(.L_x_152) ;  /* 0x000000000f0c7348 */ /* 0x026fea0003c00000 */
[----:B------:R-:W-:Y:S02]  /*9880*/  ELECT P6, UR79, PT ;  /* 0x00000000004f782f */ /* 0x000fe400038c0000 */
[----:B------:R-:W-:Y:S01]  /*9890*/  MOV R14, UR79 ;  /* 0x0000004f000e7c02 */ /* 0x000fe20008000f00 */
[----:B-12--5:R-:W-:Y:S10]  /*98a0*/  ENDCOLLECTIVE ;  /* 0x000000000000791b */ /* 0x026ff40003800000 */
.L_x_152:
[----:B------:R-:W-:Y:S05]  /*98b0*/  BSYNC B0 ;  /* 0x0000000000007941 */ /* 0x000fea0003800000 */
.L_x_151:
[----:B------:R-:W-:Y:S01]  /*98c0*/  PLOP3.LUT P0, PT, P6, PT, PT, 0x80, 0x8 ;  /* 0x000000000008781c */ /* 0x000fe2000370f070 */
[----:B------:R-:W-:-:S12]  /*98d0*/  BRA `(.L_x_153) ;  /* 0xffffff9c00b47947 */ /* 0x000fd8000383ffff */
.L_x_70:
[----:B--2---:R-:W-:-:S04]  /*98e0*/  MOV R0, UR5 ;  /* 0x0000000500007c02 */ /* 0x004fc80008000f00 */
[----:B------:R2:W3:Y:S03]  /*98f0*/  SYNCS.PHASECHK.TRANS64.TRYWAIT P0, [R0+URZ+0x8], R5 ;  /* 0x00000805000075a7 */ /* 0x0004e600080011ff */
[----:B---3--:R-:W-:Y:S05]  /*9900*/  @!P0 NANOSLEEP.SYNCS 0x989680 ;  /* 0x009896800000895d */ /* 0x008fea0003900000 */
[----:B------:R-:W3:Y:S02]  /*9910*/  @!P0 SYNCS.PHASECHK.TRANS64 P0, [R0+URZ+0x8], R5 ;  /* 0x00000805000085a7 */ /* 0x000ee400080010ff */
[----:B---3--:R-:W-:Y:S05]  /*9920*/  @!P0 BRA `(.L_x_70) ;  /* 0xfffffffc00ec8947 */ /* 0x008fea000383ffff */
[----:B------:R-:W-:Y:S05]  /*9930*/  BRA `(.L_x_69) ;  /* 0xffffff9c00b87947 */ /* 0x000fea000383ffff */
.L_x_71:
[----:B-1----:R1:W2:Y:S02]  /*9940*/  SYNCS.PHASECHK.TRANS64.TRYWAIT P0, [R0+URZ+0xb0], R5 ;  /* 0x0000b005000075a7 */ /* 0x0022a400080011ff */
[----:B--2---:R-:W-:Y:S05]  /*9950*/  @!P0 NANOSLEEP.SYNCS 0x989680 ;  /* 0x009896800000895d */ /* 0x004fea0003900000 */
[----:B------:R-:W2:Y:S02]  /*9960*/  @!P0 SYNCS.PHASECHK.TRANS64 P0, [R0+URZ+0xb0], R5 ;  /* 0x0000b005000085a7 */ /* 0x000ea400080010ff */
[----:B--2---:R-:W-:Y:S05]  /*9970*/  @!P0 BRA `(.L_x_71) ;  /* 0xfffffffc00f08947 */ /* 0x004fea000383ffff */
[----:B------:R-:W-:Y:S05]  /*9980*/  BRA `(.L_x_154) ;  /* 0xffffffa000a47947 */ /* 0x000fea000383ffff */
.L_x_73:
[----:B------:R-:W-:-:S07]  /*9990*/  MOV R0, UR31 ;  /* 0x0000001f00007c02 */ /* 0x000fce0008000f00 */
.L_x_155:
[----:B-1----:R1:W2:Y:S02]  /*99a0*/  SYNCS.PHASECHK.TRANS64.TRYWAIT P0, [R0+URZ+0xf0], R5 ;  /* 0x0000f005000075a7 */ /* 0x0022a400080011ff */
[----:B--2---:R-:W-:Y:S05]  /*99b0*/  @!P0 NANOSLEEP.SYNCS 0x989680 ;  /* 0x009896800000895d */ /* 0x004fea0003900000 */
[----:B------:R-:W2:Y:S02]  /*99c0*/  @!P0 SYNCS.PHASECHK.TRANS64 P0, [R0+URZ+0xf0], R5 ;  /* 0x0000f005000085a7 */ /* 0x000ea400080010ff */
[----:B--2---:R-:W-:Y:S05]  /*99d0*/  @!P0 BRA `(.L_x_155) ;  /* 0xfffffffc00f08947 */ /* 0x004fea000383ffff */
[----:B------:R-:W-:Y:S05]  /*99e0*/  BRA `(.L_x_156) ;  /* 0xffffffa000f07947 */ /* 0x000fea000383ffff */
.L_x_76:
[----:B------:R-:W-:Y:S07]  /*99f0*/  MOV R0, UR5 ;  /* 0x0000000500007c02 */ /* 0x000fee0008000f00 */
.L_x_157:
[----:B-1----:R1:W2:Y:S02]  /*9a00*/  SYNCS.PHASECHK.TRANS64.TRYWAIT P0, [R0+URZ], R5 ;  /* 0x00000005000075a7 */ /* 0x0022a400080011ff */
[----:B--2---:R-:W-:Y:S05]  /*9a10*/  @!P0 NANOSLEEP.SYNCS 0x989680 ;  /* 0x009896800000895d */ /* 0x004fea0003900000 */
[----:B------:R-:W2:Y:S02]  /*9a20*/  @!P0 SYNCS.PHASECHK.TRANS64 P0, [R0+URZ], R5 ;  /* 0x00000005000085a7 */ /* 0x000ea400080010ff */
[----:B--2---:R-:W-:Y:S05]  /*9a30*/  @!P0 BRA `(.L_x_157) ;  /* 0xfffffffc00f08947 */ /* 0x004fea000383ffff */
[----:B------:R-:W-:Y:S05]  /*9a40*/  BRA `(.L_x_75) ;  /* 0xffffffa400047947 */ /* 0x000fea000383ffff */
.L_x_80:
[----:B-1----:R-:W-:-:S07]  /*9a50*/  MOV R0, UR4 ;  /* 0x0000000400007c02 */ /* 0x002fce0008000f00 */
.L_x_158:
[----:B-1----:R1:W2:Y:S02]  /*9a60*/  SYNCS.PHASECHK.TRANS64.TRYWAIT P0, [R0+URZ], R3 ;  /* 0x00000003000075a7 */ /* 0x0022a400080011ff */
[----:B--2---:R-:W-:Y:S05]  /*9a70*/  @!P0 NANOSLEEP.SYNCS 0x989680 ;  /* 0x009896800000895d */ /* 0x004fea0003900000 */
[----:B------:R-:W2:Y:S02]  /*9a80*/  @!P0 SYNCS.PHASECHK.TRANS64 P0, [R0+URZ], R3 ;  /* 0x00000003000085a7 */ /* 0x000ea400080010ff */
[----:B--2---:R-:W-:Y:S05]  /*9a90*/  @!P0 BRA `(.L_x_158) ;  /* 0xfffffffc00f08947 */ /* 0x004fea000383ffff */
[----:B------:R-:W-:Y:S05]  /*9aa0*/  BRA `(.L_x_159) ;  /* 0xffffffa400f87947 */ /* 0x000fea000383ffff */
.L_x_81:
[----:B------:R-:W-:-:S07]  /*9ab0*/  MOV R0, UR5 ;  /* 0x0000000500007c02 */ /* 0x000fce0008000f00 */
.L_x_160:
[----:B-1----:R1:W2:Y:S02]  /*9ac0*/  SYNCS.PHASECHK.TRANS64.TRYWAIT P0, [R0+URZ], R3 ;  /* 0x00000003000075a7 */ /* 0x0022a400080011ff */
[----:B--2---:R-:W-:Y:S05]  /*9ad0*/  @!P0 NANOSLEEP.SYNCS 0x989680 ;  /* 0x009896800000895d */ /* 0x004fea0003900000 */
[----:B------:R-:W2:Y:S02]  /*9ae0*/  @!P0 SYNCS.PHASECHK.TRANS64 P0, [R0+URZ], R3 ;  /* 0x00000003000085a7 */ /* 0x000ea400080010ff */
[----:B--2---:R-:W-:Y:S05]  /*9af0*/  @!P0 BRA `(.L_x_160) ;  /* 0xfffffffc00f08947 */ /* 0x004fea000383ffff */
[----:B------:R-:W-:Y:S05]  /*9b00*/  BRA `(.L_x_161) ;  /* 0xffffffa800047947 */ /* 0x000fea000383ffff */
.L_x_82:
[----:B------:R-:W-:-:S07]  /*9b10*/  MOV R0, UR5 ;  /* 0x0000000500007c02 */ /* 0x000fce0008000f00 */
.L_x_162:
[----:B-1----:R1:W2:Y:S02]  /*9b20*/  SYNCS.PHASECHK.TRANS64.TRYWAIT P0, [R0+URZ], R3 ;  /* 0x00000003000075a7 */ /* 0x0022a400080011ff */
[----:B--2---:R-:W-:Y:S05]  /*9b30*/  @!P0 NANOSLEEP.SYNCS 0x989680 ;  /* 0x009896800000895d */ /* 0x004fea0003900000 */
[----:B------:R-:W2:Y:S02]  /*9b40*/  @!P0 SYNCS.PHASECHK.TRANS64 P0, [R0+URZ], R3 ;  /* 0x00000003000085a7 */ /* 0x000ea400080010ff */
[----:B--2---:R-:W-:Y:S05]  /*9b50*/  @!P0 BRA `(.L_x_162) ;  /* 0xfffffffc00f08947 */ /* 0x004fea000383ffff */
[----:B------:R-:W-:Y:S05]  /*9b60*/  BRA `(.L_x_163) ;  /* 0xffffffa800107947 */ /* 0x000fea000383ffff */
.L_x_85:
[----:B------:R-:W-:-:S07]  /*9b70*/  MOV R0, UR26 ;  /* 0x0000001a00007c02 */ /* 0x000fce0008000f00 */
.L_x_164:
[----:B-1----:R1:W2:Y:S02]  /*9b80*/  SYNCS.PHASECHK.TRANS64.TRYWAIT P1, [R0+URZ+0x130], R3 ;  /* 0x00013003000075a7 */ /* 0x0022a400080211ff */
[----:B--2---:R-:W-:Y:S05]  /*9b90*/  @!P1 NANOSLEEP.SYNCS 0x989680 ;  /* 0x009896800000995d */ /* 0x004fea0003900000 */
[----:B------:R-:W2:Y:S02]  /*9ba0*/  @!P1 SYNCS.PHASECHK.TRANS64 P1, [R0+URZ+0x130], R3 ;  /* 0x00013003000095a7 */ /* 0x000ea400080210ff */
[----:B--2---:R-:W-:Y:S05]  /*9bb0*/  @!P1 BRA `(.L_x_164) ;  /* 0xfffffffc00f09947 */ /* 0x004fea000383ffff */
[----:B------:R-:W-:Y:S05]  /*9bc0*/  BRA `(.L_x_165) ;  /* 0xffffffa8005c7947 */ /* 0x000fea000383ffff */
.L_x_90:
[----:B---3--:R3:W4:Y:S02]  /*9bd0*/  SYNCS.PHASECHK.TRANS64.TRYWAIT P0, [R12+URZ+0xb0], R9 ;  /* 0x0000b0090c0075a7 */ /* 0x00872400080011ff */
[----:B----4-:R-:W-:Y:S05]  /*9be0*/  @!P0 NANOSLEEP.SYNCS 0x989680 ;  /* 0x009896800000895d */ /* 0x010fea0003900000 */
[----:B------:R-:W4:Y:S02]  /*9bf0*/  @!P0 SYNCS.PHASECHK.TRANS64 P0, [R12+URZ+0xb0], R9 ;  /* 0x0000b0090c0085a7 */ /* 0x000f2400080010ff */
[----:B----4-:R-:W-:Y:S05]  /*9c00*/  @!P0 BRA `(.L_x_90) ;  /* 0xfffffffc00f08947 */ /* 0x010fea000383ffff */
[----:B------:R-:W-:Y:S05]  /*9c10*/  BRA `(.L_x_166) ;  /* 0xffffffac00807947 */ /* 0x000fea000383ffff */
.L_x_93:
[----:B------:R-:W-:Y:S07]  /*9c20*/  MOV R0, UR21 ;  /* 0x0000001500007c02 */ /* 0x000fee0008000f00 */
.L_x_167:
[----:B-1----:R1:W3:Y:S02]  /*9c30*/  SYNCS.PHASECHK.TRANS64.TRYWAIT P2, [R0+URZ+0xa8], R11 ;  /* 0x0000a80b000075a7 */ /* 0x0022e400080411ff */
[----:B---3--:R-:W-:Y:S05]  /*9c40*/  @!P2 NANOSLEEP.SYNCS 0x989680 ;  /* 0x009896800000a95d */ /* 0x008fea0003900000 */
[----:B------:R-:W3:Y:S02]  /*9c50*/  @!P2 SYNCS.PHASECHK.TRANS64 P2, [R0+URZ+0xa8], R11 ;  /* 0x0000a80b0000a5a7 */ /* 0x000ee400080410ff */
[----:B---3--:R-:W-:Y:S05]  /*9c60*/  @!P2 BRA `(.L_x_167) ;  /* 0xfffffffc00f0a947 */ /* 0x008fea000383ffff */
[----:B------:R-:W-:Y:S05]  /*9c70*/  BRA `(.L_x_92) ;  /* 0xffffffb000e87947 */ /* 0x000fea000383ffff */
.L_x_96:
[----:B---3--:R-:W-:Y:S07]  /*9c80*/  MOV R0, UR21 ;  /* 0x0000001500007c02 */ /* 0x008fee0008000f00 */
.L_x_168:
[----:B-1----:R1:W3:Y:S02]  /*9c90*/  SYNCS.PHASECHK.TRANS64.TRYWAIT P0, [R0+URZ+0x90], R9 ;  /* 0x00009009000075a7 */ /* 0x0022e400080011ff */
[----:B---3--:R-:W-:Y:S05]  /*9ca0*/  @!P0 NANOSLEEP.SYNCS 0x989680 ;  /* 0x009896800000895d */ /* 0x008fea0003900000 */
[----:B------:R-:W3:Y:S02]  /*9cb0*/  @!P0 SYNCS.PHASECHK.TRANS64 P0, [R0+URZ+0x90], R9 ;  /* 0x00009009000085a7 */ /* 0x000ee400080010ff */
[----:B---3--:R-:W-:Y:S05]  /*9cc0*/  @!P0 BRA `(.L_x_168) ;  /* 0xfffffffc00f08947 */ /* 0x008fea000383ffff */
[----:B------:R-:W-:Y:S05]  /*9cd0*/  BRA `(.L_x_169) ;  /* 0xffffffb400447947 */ /* 0x000fea000383ffff */
.L_x_97:
[----:B------:R-:W-:Y:S07]  /*9ce0*/  MOV R0, UR21 ;  /* 0x0000001500007c02 */ /* 0x000fee0008000f00 */
.L_x_170:
[----:B-1----:R1:W3:Y:S02]  /*9cf0*/  SYNCS.PHASECHK.TRANS64.TRYWAIT P0, [R0+URZ+0x98], R9 ;  /* 0x00009809000075a7 */ /* 0x0022e400080011ff */
[----:B---3--:R-:W-:Y:S05]  /*9d00*/  @!P0 NANOSLEEP.SYNCS 0x989680 ;  /* 0x009896800000895d */ /* 0x008fea0003900000 */
[----:B------:R-:W3:Y:S02]  /*9d10*/  @!P0 SYNCS.PHASECHK.TRANS64 P0, [R0+URZ+0x98], R9 ;  /* 0x00009809000085a7 */ /* 0x000ee400080010ff */
[----:B---3--:R-:W-:Y:S05]  /*9d20*/  @!P0 BRA `(.L_x_170) ;  /* 0xfffffffc00f08947 */ /* 0x008fea000383ffff */
[----:B------:R-:W-:Y:S05]  /*9d30*/  BRA `(.L_x_171) ;  /* 0xffffffb4007c7947 */ /* 0x000fea000383ffff */
.L_x_99:
[----:B------:R-:W-:-:S07]  /*9d40*/  MOV R0, UR21 ;  /* 0x0000001500007c02 */ /* 0x000fce0008000f00 */
.L_x_172:
[----:B-1----:R1:W4:Y:S02]  /*9d50*/  SYNCS.PHASECHK.TRANS64.TRYWAIT P0, [R0+URZ+0x90], R3 ;  /* 0x00009003000075a7 */ /* 0x00232400080011ff */
[----:B----4-:R-:W-:Y:S05]  /*9d60*/  @!P0 NANOSLEEP.SYNCS 0x989680 ;  /* 0x009896800000895d */ /* 0x010fea0003900000 */
[----:B------:R-:W4:Y:S02]  /*9d70*/  @!P0 SYNCS.PHASECHK.TRANS64 P0, [R0+URZ+0x90], R3 ;  /* 0x00009003000085a7 */ /* 0x000f2400080010ff */
[----:B----4-:R-:W-:Y:S05]  /*9d80*/  @!P0 BRA `(.L_x_172) ;  /* 0xfffffffc00f08947 */ /* 0x010fea000383ffff */
[----:B------:R-:W-:Y:S05]  /*9d90*/  BRA `(.L_x_173) ;  /* 0xffffffb400ec7947 */ /* 0x000fea000383ffff */
.L_x_101:
[----:B--2---:R2:W4:Y:S02]  /*9da0*/  SYNCS.PHASECHK.TRANS64.TRYWAIT P0, [R3+URZ+0xb0], R0 ;  /* 0x0000b000030075a7 */ /* 0x00452400080011ff */
[----:B----4-:R-:W-:Y:S05]  /*9db0*/  @!P0 NANOSLEEP.SYNCS 0x989680 ;  /* 0x009896800000895d */ /* 0x010fea0003900000 */
[----:B------:R-:W4:Y:S02]  /*9dc0*/  @!P0 SYNCS.PHASECHK.TRANS64 P0, [R3+URZ+0xb0], R0 ;  /* 0x0000b000030085a7 */ /* 0x000f2400080010ff */
[----:B----4-:R-:W-:Y:S05]  /*9dd0*/  @!P0 BRA `(.L_x_101) ;  /* 0xfffffffc00f08947 */ /* 0x010fea000383ffff */
[----:B------:R-:W-:Y:S05]  /*9de0*/  BRA `(.L_x_174) ;  /* 0xffffffb800b07947 */ /* 0x000fea000383ffff */
.L_x_112:
[----:B--2---:R2:W1:Y:S02]  /*9df0*/  SYNCS.PHASECHK.TRANS64.TRYWAIT P1, [R3+URZ+0x80], R2 ;  /* 0x00008002030075a7 */ /* 0x00446400080211ff */
[----:B-1----:R-:W-:Y:S05]  /*9e00*/  @!P1 NANOSLEEP.SYNCS 0x989680 ;  /* 0x009896800000995d */ /* 0x002fea0003900000 */
[----:B------:R-:W1:Y:S02]  /*9e10*/  @!P1 SYNCS.PHASECHK.TRANS64 P1, [R3+URZ+0x80], R2 ;  /* 0x00008002030095a7 */ /* 0x000e6400080210ff */
[----:B-1----:R-:W-:Y:S05]  /*9e20*/  @!P1 BRA `(.L_x_112) ;  /* 0xfffffffc00f09947 */ /* 0x002fea000383ffff */
[----:B------:R-:W-:Y:S05]  /*9e30*/  BRA `(.L_x_111) ;  /* 0xffffffc800207947 */ /* 0x000fea000383ffff */
.L_x_114:
[----:B-1----:R1:W3:Y:S02]  /*9e40*/  SYNCS.PHASECHK.TRANS64.TRYWAIT P0, [R164+URZ+0xd0], R5 ;  /* 0x0000d005a40075a7 */ /* 0x0022e400080011ff */
[----:B---3--:R-:W-:Y:S05]  /*9e50*/  @!P0 NANOSLEEP.SYNCS 0x989680 ;  /* 0x009896800000895d */ /* 0x008fea0003900000 */
[----:B------:R-:W3:Y:S02]  /*9e60*/  @!P0 SYNCS.PHASECHK.TRANS64 P0, [R164+URZ+0xd0], R5 ;  /* 0x0000d005a40085a7 */ /* 0x000ee400080010ff */
[----:B---3--:R-:W-:Y:S05]  /*9e70*/  @!P0 BRA `(.L_x_114) ;  /* 0xfffffffc00f08947 */ /* 0x008fea000383ffff */
[----:B------:R-:W-:Y:S05]  /*9e80*/  BRA `(.L_x_113) ;  /* 0xffffffc800787947 */ /* 0x000fea000383ffff */
.L_x_123:
[----:B---3--:R3:W4:Y:S02]  /*9e90*/  SYNCS.PHASECHK.TRANS64.TRYWAIT P0, [R200+URZ+0x80], R3 ;  /* 0x00008003c80075a7 */ /* 0x00872400080011ff */
[----:B----4-:R-:W-:Y:S05]  /*9ea0*/  @!P0 NANOSLEEP.SYNCS 0x989680 ;  /* 0x009896800000895d */ /* 0x010fea0003900000 */
[----:B------:R-:W4:Y:S02]  /*9eb0*/  @!P0 SYNCS.PHASECHK.TRANS64 P0, [R200+URZ+0x80], R3 ;  /* 0x00008003c80085a7 */ /* 0x000f2400080010ff */
[----:B----4-:R-:W-:Y:S05]  /*9ec0*/  @!P0 BRA `(.L_x_123) ;  /* 0xfffffffc00f08947 */ /* 0x010fea000383ffff */
[----:B------:R-:W-:Y:S05]  /*9ed0*/  BRA `(.L_x_122) ;  /* 0xffffffdc00887947 */ /* 0x000fea000383ffff */
        .weak           $__internal_0_$__cuda_sm10x_tcgen05_guardrail_trap_col_being_dealloced_not_returned_by_alloc
        .type           $__internal_0_$__cuda_sm10x_tcgen05_guardrail_trap_col_being_dealloced_not_returned_by_alloc,@function
        .size           $__internal_0_$__cuda_sm10x_tcgen05_guardrail_trap_col_being_dealloced_not_returned_by_alloc,($__internal_1_$__cuda_sm10x_tcgen05_guardrail_trap_phase_invalid_during_alloc - $__internal_0_$__cuda_sm10x_tcgen05_guardrail_trap_col_being_dealloced_not_returned_by_alloc)
$__internal_0_$__cuda_sm10x_tcgen05_guardrail_trap_col_being_dealloced_not_returned_by_alloc:
[----:B------:R-:W-:Y:S05]  /*9ee0*/  BPT.TRAP 0x1 ;  /* 0x000000040000795c */ /* 0x000fea0000300000 */
[----:B------:R-:W-:-:S04]  /*9ef0*/  HFMA2 R3, -RZ, RZ, 0, 0 ;  /* 0x00000000ff037431 */ /* 0x000fc800000001ff */
[----:B------:R-:W-:Y:S05]  /*9f00*/  RET.REL.NODEC R2 `(_ZN7cutlass13device_kernelINS_4gemm6kernel13GemmUniversalIN4cute5tupleIJiiiiEEENS1_10collective13CollectiveMmaINS1_35MainloopSm100TmaUmmaWarpSpecializedILi8ELi2ELi4ENS5_IJNS4_1CILi4EEENSA_ILi2EEENSA_ILi1EEEEEEEENS5_IJNSA_ILi256EEENSA_ILi128EEESH_EEENS_12float_e5m2_tENS5_IJlSD_lEEESJ_SK_NS4_8TiledMMAINS4_8MMA_AtomIJNS4_10MMA_TraitsINS4_25SM100_MMA_F8F6F4_2x1SM_SSEJSJ_SJ_fSG_SH_NS4_17integral_constantINS4_4UMMA5MajorELSR_0EEESS_NSP_INSQ_7ScaleInELST_0EEESU_EEEEEENS4_6LayoutINS5_IJSD_SD_SD_EEENS5_IJNSA_ILi0EEESZ_SZ_EEEEENS5_IJNS4_10UnderscoreES12_S12_EEEEENS4_28SM100_TMA_2SM_LOAD_MULTICASTENS4_14ComposedLayoutINS4_7SwizzleILi3ELi4ELi3EEENS4_18smem_ptr_flag_bitsILi8EEENSX_INS5_IJNSA_ILi8EEESH_EEENS5_IJSH_SD_EEEEEEEvNS4_8identityES15_S1F_vS1G_EENS_8epilogue10collective18CollectiveEpilogueINS1I_23Sm100TmaWarpSpecializedILi2ELi2ELi64ELb0ELb0EEEJNS5_IJSH_SH_SH_EEENS5_IJNSX_ISH_SD_EENSX_INSA_ILi64EEESD_EEEEESJ_SK_SJ_SK_NS1I_6fusion15FusionCallbacksIS1M_NS1S_17LinearCombinationISJ_fSJ_fLNS_15FloatRoundStyleE2EEES1N_S1R_JEEENS4_5SM1004TMEM4LOAD26SM100_TMEM_LOAD_32dp32b64xENS4_13SM90_TMA_LOADENS16_INS17_ILi2ELi4ELi3EEES1A_NSX_INS5_IJS1B_S1P_EEENS5_IJS1P_SD_EEEEEEENS4_39AutoVectorizingCopyWithAssumedAlignmentILi128EEENS4_14SM90_TMA_STOREES27_S29_S29_EEEvvEEEEvNT_6ParamsE) ;  /* 0xffffff60023c7950 */ /* 0x000fea0003c3ffff */
        .weak           $__internal_1_$__cuda_sm10x_tcgen05_guardrail_trap_phase_invalid_during_alloc
        .type           $__internal_1_$__cuda_sm10x_tcgen05_guardrail_trap_phase_invalid_during_alloc,@function
        .size           $__internal_1_$__cuda_sm10x_tcgen05_guardrail_trap_phase_invalid_during_alloc,($__internal_2_$__cuda_sm10x_tcgen05_guardrail_trap_unallocated_columns_being_dealloced - $__internal_1_$__cuda_sm10x_tcgen05_guardrail_trap_phase_invalid_during_alloc)
$__internal_1_$__cuda_sm10x_tcgen05_guardrail_trap_phase_invalid_during_alloc:
[----:B------:R-:W-:Y:S05]  /*9f10*/  BPT.TRAP 0x1 ;  /* 0x000000040000795c */ /* 0x000fea0000300000 */
[----:B------:R-:W-:-:S04]  /*9f20*/  MOV R5, 0x0 ;  /* 0x0000000000057802 */ /* 0x000fc80000000f00 */
[----:B------:R-:W-:Y:S05]  /*9f30*/  RET.REL.NODEC R4 `(_ZN7cutlass13device_kernelINS_4gemm6kernel13GemmUniversalIN4cute5tupleIJiiiiEEENS1_10collective13CollectiveMmaINS1_35MainloopSm100TmaUmmaWarpSpecializedILi8ELi2ELi4ENS5_IJNS4_1CILi4EEENSA_ILi2EEENSA_ILi1EEEEEEEENS5_IJNSA_ILi256EEENSA_ILi128EEESH_EEENS_12float_e5m2_tENS5_IJlSD_lEEESJ_SK_NS4_8TiledMMAINS4_8MMA_AtomIJNS4_10MMA_TraitsINS4_25SM100_MMA_F8F6F4_2x1SM_SSEJSJ_SJ_fSG_SH_NS4_17integral_constantINS4_4UMMA5MajorELSR_0EEESS_NSP_INSQ_7ScaleInELST_0EEESU_EEEEEENS4_6LayoutINS5_IJSD_SD_SD_EEENS5_IJNSA_ILi0EEESZ_SZ_EEEEENS5_IJNS4_10UnderscoreES12_S12_EEEEENS4_28SM100_TMA_2SM_LOAD_MULTICASTENS4_14ComposedLayoutINS4_7SwizzleILi3ELi4ELi3EEENS4_18smem_ptr_flag_bitsILi8EEENSX_INS5_IJNSA_ILi8EEESH_EEENS5_IJSH_SD_EEEEEEEvNS4_8identityES15_S1F_vS1G_EENS_8epilogue10collective18CollectiveEpilogueINS1I_23Sm100TmaWarpSpecializedILi2ELi2ELi64ELb0ELb0EEEJNS5_IJSH_SH_SH_EEENS5_IJNSX_ISH_SD_EENSX_INSA_ILi64EEESD_EEEEESJ_SK_SJ_SK_NS1I_6fusion15FusionCallbacksIS1M_NS1S_17LinearCombinationISJ_fSJ_fLNS_15FloatRoundStyleE2EEES1N_S1R_JEEENS4_5SM1004TMEM4LOAD26SM100_TMEM_LOAD_32dp32b64xENS4_13SM90_TMA_LOADENS16_INS17_ILi2ELi4ELi3EEES1A_NSX_INS5_IJS1B_S1P_EEENS5_IJS1P_SD_EEEEEEENS4_39AutoVectorizingCopyWithAssumedAlignmentILi128EEENS4_14SM90_TMA_STOREES27_S29_S29_EEEvvEEEEvNT_6ParamsE) ;  /* 0xffffff6004307950 */ /* 0x000fea0003c3ffff */
        .weak           $__internal_2_$__cuda_sm10x_tcgen05_guardrail_trap_unallocated_columns_being_dealloced
        .type           $__internal_2_$__cuda_sm10x_tcgen05_guardrail_trap_unallocated_columns_being_dealloced,@function
        .size           $__internal_2_$__cuda_sm10x_tcgen05_guardrail_trap_unallocated_columns_being_dealloced,(.L_x_176 - $__internal_2_$__cuda_sm10x_tcgen05_guardrail_trap_unallocated_columns_being_dealloced)
$__internal_2_$__cuda_sm10x_tcgen05_guardrail_trap_unallocated_columns_being_dealloced:
[----:B------:R-:W-:Y:S05]  /*9f40*/  BPT.TRAP 0x1 ;  /* 0x000000040000795c */ /* 0x000fea0000300000 */
[----:B------:R-:W-:-:S04]  /*9f50*/  HFMA2 R3, -RZ, RZ, 0, 0 ;  /* 0x00000000ff037431 */ /* 0x000fc800000001ff */
[----:B------:R-:W-:Y:S05]  /*9f60*/  RET.REL.NODEC R2 `(_ZN7cutlass13device_kernelINS_4gemm6kernel13GemmUniversalIN4cute5tupleIJiiiiEEENS1_10collective13CollectiveMmaINS1_35MainloopSm100TmaUmmaWarpSpecializedILi8ELi2ELi4ENS5_IJNS4_1CILi4EEENSA_ILi2EEENSA_ILi1EEEEEEEENS5_IJNSA_ILi256EEENSA_ILi128EEESH_EEENS_12float_e5m2_tENS5_IJlSD_lEEESJ_SK_NS4_8TiledMMAINS4_8MMA_AtomIJNS4_10MMA_TraitsINS4_25SM100_MMA_F8F6F4_2x1SM_SSEJSJ_SJ_fSG_SH_NS4_17integral_constantINS4_4UMMA5MajorELSR_0EEESS_NSP_INSQ_7ScaleInELST_0EEESU_EEEEEENS4_6LayoutINS5_IJSD_SD_SD_EEENS5_IJNSA_ILi0EEESZ_SZ_EEEEENS5_IJNS4_10UnderscoreES12_S12_EEEEENS4_28SM100_TMA_2SM_LOAD_MULTICASTENS4_14ComposedLayoutINS4_7SwizzleILi3ELi4ELi3EEENS4_18smem_ptr_flag_bitsILi8EEENSX_INS5_IJNSA_ILi8EEESH_EEENS5_IJSH_SD_EEEEEEEvNS4_8identityES15_S1F_vS1G_EENS_8epilogue10collective18CollectiveEpilogueINS1I_23Sm100TmaWarpSpecializedILi2ELi2ELi64ELb0ELb0EEEJNS5_IJSH_SH_SH_EEENS5_IJNSX_ISH_SD_EENSX_INSA_ILi64EEESD_EEEEESJ_SK_SJ_SK_NS1I_6fusion15FusionCallbacksIS1M_NS1S_17LinearCombinationISJ_fSJ_fLNS_15FloatRoundStyleE2EEES1N_S1R_JEEENS4_5SM1004TMEM4LOAD26SM100_TMEM_LOAD_32dp32b64xENS4_13SM90_TMA_LOADENS16_INS17_ILi2ELi4ELi3EEES1A_NSX_INS5_IJS1B_S1P_EEENS5_IJS1P_SD_EEEEEEENS4_39AutoVectorizingCopyWithAssumedAlignmentILi128EEENS4_14SM90_TMA_STOREES27_S29_S29_EEEvvEEEEvNT_6ParamsE) ;  /* 0xffffff6002247950 */ /* 0x000fea0003c3ffff */
.L_x_175:
[----:B------:R-:W-:-:S00]  /*9f70*/  BRA `(.L_x_175) ;  /* 0xfffffffc00fc7947 */ /* 0x000fc0000383ffff */
[----:B------:R-:W-:-:S00]  /*9f80*/  NOP ;  /* 0x0000000000007918 */ /* 0x000fc00000000000 */
[----:B------:R-:W-:-:S00]  /*9f90*/  NOP ;  /* 0x0000000000007918 */ /* 0x000fc00000000000 */
[----:B------:R-:W-:-:S00]  /*9fa0*/  NOP ;  /* 0x0000000000007918 */ /* 0x000fc00000000000 */
[----:B------:R-:W-:-:S00]  /*9fb0*/  NOP ;  /* 0x0000000000007918 */ /* 0x000fc00000000000 */
[----:B------:R-:W-:-:S00]  /*9fc0*/  NOP ;  /* 0x0000000000007918 */ /* 0x000fc00000000000 */
[----:B------:R-:W-:-:S00]  /*9fd0*/  NOP ;  /* 0x0000000000007918 */ /* 0x000fc00000000000 */
[----:B------:R-:W-:-:S00]  /*9fe0*/  NOP ;  /* 0x0000000000007918 */ /* 0x000fc00000000000 */
[----:B------:R-:W-:-:S00]  /*9ff0*/  NOP ;  /* 0x0000000000007918 */ /* 0x000fc00000000000 */
.L_x_176:


//--------------------- .nv.global.init           --------------------------
	.section	.nv.global.init,"aw",@progbits
.nv.global.init:
	.type		$str$27,@object
	.size		$str$27,($str$28 - $str$27)
$str$27:
        /*0000*/ 	.byte	0x28, 0x61, 0x64, 0x64, 0x72, 0x65, 0x73, 0x73, 0x20, 0x26, 0x20, 0x6d, 0x61, 0x73, 0x6b, 0x29
        /*0010*/ 	.byte	0x20, 0x3d, 0x3d, 0x20, 0x30, 0x00
	.type		$str$28,@object
	.size		$str$28,($str$26 - $str$28)
$str$28:
        /*0016*/ 	.byte	0x2f, 0x74, 0x6d, 0x70, 0x2f, 0x63, 0x75, 0x74, 0x6c, 0x61, 0x73, 0x73, 0x5f, 0x73, 0x77, 0x65
        /*0026*/ 	.byte	0x65, 0x70, 0x5f, 0x73, 0x72, 0x63, 0x2f, 0x69, 0x6e, 0x63, 0x6c, 0x75, 0x64, 0x65, 0x2f, 0x63
        /*0036*/ 	.byte	0x75, 0x74, 0x65, 0x2f, 0x70, 0x6f, 0x69, 0x6e, 0x74, 0x65, 0x72, 0x5f, 0x66, 0x6c, 0x61, 0x67
        /*0046*/ 	.byte	0x67, 0x65, 0x64, 0x2e, 0x68, 0x70, 0x70, 0x00
	.type		$str$26,@object
	.size		$str$26,($str$25 - $str$26)
$str$26:
        /*004e*/ 	.byte	0x2f, 0x74, 0x6d, 0x70, 0x2f, 0x63, 0x75, 0x74, 0x6c, 0x61, 0x73, 0x73, 0x5f, 0x73, 0x77, 0x65
        /*005e*/ 	.byte	0x65, 0x70, 0x5f, 0x73, 0x72, 0x63, 0x2f, 0x69, 0x6e, 0x63, 0x6c, 0x75, 0x64, 0x65, 0x2f, 0x63
        /*006e*/ 	.byte	0x75, 0x74, 0x65, 0x2f, 0x61, 0x74, 0x6f, 0x6d, 0x2f, 0x63, 0x6f, 0x70, 0x79, 0x5f, 0x74, 0x72
        /*007e*/ 	.byte	0x61, 0x69, 0x74, 0x73, 0x5f, 0x73, 0x6d, 0x31, 0x30, 0x30, 0x2e, 0x68, 0x70, 0x70, 0x00
	.type		$str$25,@object
	.size		$str$25,(__unnamed_1 - $str$25)
$str$25:
        /*008d*/ 	.byte	0x28, 0x28, 0x75, 0x69, 0x6e, 0x74, 0x33, 0x32, 0x5f, 0x74, 0x28, 0x74, 0x68, 0x72, 0x65, 0x61
        /*009d*/ 	.byte	0x64, 0x49, 0x64, 0x78, 0x2e, 0x78, 0x29, 0x20, 0x2f, 0x20, 0x33, 0x32, 0x29, 0x20, 0x25, 0x20
        /*00ad*/ 	.byte	0x34, 0x29, 0x20, 0x3d, 0x3d, 0x20, 0x28, 0x28, 0x28, 0x74, 0x6d, 0x65, 0x6d, 0x5f, 0x61, 0x64
        /*00bd*/ 	.byte	0x64, 0x72, 0x20, 0x3e, 0x3e, 0x20, 0x31, 0x36, 0x29, 0x20, 0x2f, 0x20, 0x33, 0x32, 0x29, 0x20
        /*00cd*/ 	.byte	0x25, 0x20, 0x34, 0x29, 0x00
	.type		__unnamed_1,@object
	.size		__unnamed_1,(__unnamed_2 - __unnamed_1)
__unnamed_1:
        /*00d2*/ 	.byte	0x61, 0x75, 0x74, 0x6f, 0x20, 0x63, 0x75, 0x74, 0x65, 0x3a, 0x3a, 0x61, 0x73, 0x5f, 0x70, 0x6f
        /* <DEDUP_REMOVED lines=24> */
        /*0262*/ 	.byte	0x43, 0x3c, 0x38, 0x31, 0x39, 0x32, 0x3e, 0x3e, 0x3e, 0x3e, 0x5d, 0x00
	.type		__unnamed_2,@object
	.size		__unnamed_2,(.L_2 - __unnamed_2)
__unnamed_2:
        /* <DEDUP_REMOVED lines=42> */
        /*050e*/ 	.byte	0x3e, 0x3e, 0x3e, 0x3e, 0x5d, 0x00
.L_2:


//--------------------- .nv.shared._ZN7cutlass13device_kernelINS_4gemm6kernel13GemmUniversalIN4cute5tupleIJiiiiEEENS1_10collective13CollectiveMmaINS1_35MainloopSm100TmaUmmaWarpSpecializedILi8ELi2ELi4ENS5_IJNS4_1CILi4EEENSA_ILi2EEENSA_ILi1EEEEEEEENS5_IJNSA_ILi256EEENSA_ILi128EEESH_EEENS_12float_e5m2_tENS5_IJlSD_lEEESJ_SK_NS4_8TiledMMAINS4_8MMA_AtomIJNS4_10MMA_TraitsINS4_25SM100_MMA_F8F6F4_2x1SM_SSEJSJ_SJ_fSG_SH_NS4_17integral_constantINS4_4UMMA5MajorELSR_0EEESS_NSP_INSQ_7ScaleInELST_0EEESU_EEEEEENS4_6LayoutINS5_IJSD_SD_SD_EEENS5_IJNSA_ILi0EEESZ_SZ_EEEEENS5_IJNS4_10UnderscoreES12_S12_EEEEENS4_28SM100_TMA_2SM_LOAD_MULTICASTENS4_14ComposedLayoutINS4_7SwizzleILi3ELi4ELi3EEENS4_18smem_ptr_flag_bitsILi8EEENSX_INS5_IJNSA_ILi8EEESH_EEENS5_IJSH_SD_EEEEEEEvNS4_8identityES15_S1F_vS1G_EENS_8epilogue10collective18CollectiveEpilogueINS1I_23Sm100TmaWarpSpecializedILi2ELi2ELi64ELb0ELb0EEEJNS5_IJSH_SH_SH_EEENS5_IJNSX_ISH_SD_EENSX_INSA_ILi64EEESD_EEEEESJ_SK_SJ_SK_NS1I_6fusion15FusionCallbacksIS1M_NS1S_17LinearCombinationISJ_fSJ_fLNS_15FloatRoundStyleE2EEES1N_S1R_JEEENS4_5SM1004TMEM4LOAD26SM100_TMEM_LOAD_32dp32b64xENS4_13SM90_TMA_LOADENS16_INS17_ILi2ELi4ELi3EEES1A_NSX_INS5_IJS1B_S1P_EEENS5_IJS1P_SD_EEEEEEENS4_39AutoVectorizingCopyWithAssumedAlignmentILi128EEENS4_14SM90_TMA_STOREES27_S29_S29_EEEvvEEEEvNT_6ParamsE --------------------------
	.section	.nv.shared._ZN7cutlass13device_kernelINS_4gemm6kernel13GemmUniversalIN4cute5tupleIJiiiiEEENS1_10collective13CollectiveMmaINS1_35MainloopSm100TmaUmmaWarpSpecializedILi8ELi2ELi4ENS5_IJNS4_1CILi4EEENSA_ILi2EEENSA_ILi1EEEEEEEENS5_IJNSA_ILi256EEENSA_ILi128EEESH_EEENS_12float_e5m2_tENS5_IJlSD_lEEESJ_SK_NS4_8TiledMMAINS4_8MMA_AtomIJNS4_10MMA_TraitsINS4_25SM100_MMA_F8F6F4_2x1SM_SSEJSJ_SJ_fSG_SH_NS4_17integral_constantINS4_4UMMA5MajorELSR_0EEESS_NSP_INSQ_7ScaleInELST_0EEESU_EEEEEENS4_6LayoutINS5_IJSD_SD_SD_EEENS5_IJNSA_ILi0EEESZ_SZ_EEEEENS5_IJNS4_10UnderscoreES12_S12_EEEEENS4_28SM100_TMA_2SM_LOAD_MULTICASTENS4_14ComposedLayoutINS4_7SwizzleILi3ELi4ELi3EEENS4_18smem_ptr_flag_bitsILi8EEENSX_INS5_IJNSA_ILi8EEESH_EEENS5_IJSH_SD_EEEEEEEvNS4_8identityES15_S1F_vS1G_EENS_8epilogue10collective18CollectiveEpilogueINS1I_23Sm100TmaWarpSpecializedILi2ELi2ELi64ELb0ELb0EEEJNS5_IJSH_SH_SH_EEENS5_IJNSX_ISH_SD_EENSX_INSA_ILi64EEESD_EEEEESJ_SK_SJ_SK_NS1I_6fusion15FusionCallbacksIS1M_NS1S_17LinearCombinationISJ_fSJ_fLNS_15FloatRoundStyleE2EEES1N_S1R_JEEENS4_5SM1004TMEM4LOAD26SM100_TMEM_LOAD_32dp32b64xENS4_13SM90_TMA_LOADENS16_INS17_ILi2ELi4ELi3EEES1A_NSX_INS5_IJS1B_S1P_EEENS5_IJS1P_SD_EEEEEEENS4_39AutoVectorizingCopyWithAssumedAlignmentILi128EEENS4_14SM90_TMA_STOREES27_S29_S29_EEEvvEEEEvNT_6ParamsE,"aw",@nobits
	.sectionflags	@""
	.align	16
	.zero		1024


//--------------------- .nv.shared.reserved.0     --------------------------
	.section	.nv.shared.reserved.0,"aw",@nobits
	.weak		__nv_reservedSMEM_offset_0_alias
	.size		__nv_reservedSMEM_offset_0_alias, 0, 64
	.other		__nv_reservedSMEM_offset_0_alias,@"STO_CUDA_RESERVED_SHARED STV_DEFAULT"
__nv_reservedSMEM_offset_0_alias:
	.zero		0
.nv.shared.reserved.0:
	.zero		64
	.weak		__nv_reservedSMEM_tcgen05_partition
	.type		__nv_reservedSMEM_tcgen05_partition,@object
	.size		__nv_reservedSMEM_tcgen05_partition,(.L_0 - __nv_reservedSMEM_tcgen05_partition)
__nv_reservedSMEM_tcgen05_partition:
	.zero		32
.L_0:


//--------------------- .nv.global                --------------------------
	.section	.nv.global,"aw",@nobits
.nv.global:
	.type		_ZN40_INTERNAL_6c9eb82d_4_k_cu_160b2916_339844cute1_E,@object
	.size		_ZN40_INTERNAL_6c9eb82d_4_k_cu_160b2916_339844cute1_E,(_ZN40_INTERNAL_6c9eb82d_4_k_cu_160b2916_339844cuda3std3__45__cpo6cbeginE - _ZN40_INTERNAL_6c9eb82d_4_k_cu_160b2916_339844cute1_E)
_ZN40_INTERNAL_6c9eb82d_4_k_cu_160b2916_339844cute1_E:
	.zero		1
	.type		_ZN40_INTERNAL_6c9eb82d_4_k_cu_160b2916_339844cuda3std3__45__cpo6cbeginE,@object
	.size		_ZN40_INTERNAL_6c9eb82d_4_k_cu_160b2916_339844cuda3std3__45__cpo6cbeginE,(_ZN40_INTERNAL_6c9eb82d_4_k_cu_160b2916_339844cuda3std3__48in_placeE - _ZN40_INTERNAL_6c9eb82d_4_k_cu_160b2916_339844cuda3std3__45__cpo6cbeginE)
_ZN40_INTERNAL_6c9eb82d_4_k_cu_160b2916_339844cuda3std3__45__cpo6cbeginE:
	.zero		1
	.type		_ZN40_INTERNAL_6c9eb82d_4_k_cu_160b2916_339844cuda3std3__48in_placeE,@object
	.size		_ZN40_INTERNAL_6c9eb82d_4_k_cu_160b2916_339844cuda3std3__48in_placeE,(_ZN40_INTERNAL_6c9eb82d_4_k_cu_160b2916_339844cuda3std6ranges3__45__cpo9iter_moveE - _ZN40_INTERNAL_6c9eb82d_4_k_cu_160b2916_339844cuda3std3__48in_placeE)
_ZN40_INTERNAL_6c9eb82d_4_k_cu_160b2916_339844cuda3std3__48in_placeE:
	.zero		1
	.type		_ZN40_INTERNAL_6c9eb82d_4_k_cu_160b2916_339844cuda3std6ranges3__45__cpo9iter_moveE,@object
	.size		_ZN40_INTERNAL_6c9eb82d_4_k_cu_160b2916_339844cuda3std6ranges3__45__cpo9iter_moveE,(_ZN40_INTERNAL_6c9eb82d_4_k_cu_160b2916_339844cuda3std3__45__cpo5beginE - _ZN40_INTERNAL_6c9eb82d_4_k_cu_160b2916_339844cuda3std6ranges3__45__cpo9iter_moveE)
_ZN40_INTERNAL_6c9eb82d_4_k_cu_160b2916_339844cuda3std6ranges3__45__cpo9iter_moveE:
	.zero		1
	.type		_ZN40_INTERNAL_6c9eb82d_4_k_cu_160b2916_339844cuda3std3__45__cpo5beginE,@object
	.size		_ZN40_INTERNAL_6c9eb82d_4_k_cu_160b2916_339844cuda3std3__45__cpo5beginE,(_ZN40_INTERNAL_6c9eb82d_4_k_cu_160b2916_339844cuda3std3__442_GLOBAL__N__6c9eb82d_4_k_cu_160b2916_339846ignoreE - _ZN40_INTERNAL_6c9eb82d_4_k_cu_160b2916_339844cuda3std3__45__cpo5beginE)
_ZN40_INTERNAL_6c9eb82d_4_k_cu_160b2916_339844cuda3std3__45__cpo5beginE:
	.zero		1
	.type		_ZN40_INTERNAL_6c9eb82d_4_k_cu_160b2916_339844cuda3std3__442_GLOBAL__N__6c9eb82d_4_k_cu_160b2916_339846ignoreE,@object
	.size		_ZN40_INTERNAL_6c9eb82d_4_k_cu_160b2916_339844cuda3std3__442_GLOBAL__N__6c9eb82d_4_k_cu_160b2916_339846ignoreE,(_ZN40_INTERNAL_6c9eb82d_4_k_cu_160b2916_339844cute7productE - _ZN40_INTERNAL_6c9eb82d_4_k_cu_160b2916_339844cuda3std3__442_GLOBAL__N__6c9eb82d_4_k_cu_160b2916_339846ignoreE)
_ZN40_INTERNAL_6c9eb82d_4_k_cu_160b2916_339844cuda3std3__442_GLOBAL__N__6c9eb82d_4_k_cu_160b2916_339846ignoreE:
	.zero		1
	.type		_ZN40_INTERNAL_6c9eb82d_4_k_cu_160b2916_339844cute7productE,@object
	.size		_ZN40_INTERNAL_6c9eb82d_4_k_cu_160b2916_339844cute7productE,(_ZN40_INTERNAL_6c9eb82d_4_k_cu_160b2916_339844cuda3std3__45__cpo3endE - _ZN40_INTERNAL_6c9eb82d_4_k_cu_160b2916_339844cute7productE)
_ZN40_INTERNAL_6c9eb82d_4_k_cu_160b2916_339844cute7productE:
	.zero		1
	.type		_ZN40_INTERNAL_6c9eb82d_4_k_cu_160b2916_339844cuda3std3__45__cpo3endE,@object
	.size		_ZN40_INTERNAL_6c9eb82d_4_k_cu_160b2916_339844cuda3std3__45__cpo3endE,(_ZN40_INTERNAL_6c9eb82d_4_k_cu_160b2916_339844cuda3std3__419piecewise_constructE - _ZN40_INTERNAL_6c9eb82d_4_k_cu_160b2916_339844cuda3std3__45__cpo3endE)
_ZN40_INTERNAL_6c9eb82d_4_k_cu_160b2916_339844cuda3std3__45__cpo3endE:
	.zero		1
	.type		_ZN40_INTERNAL_6c9eb82d_4_k_cu_160b2916_339844cuda3std3__419piecewise_constructE,@object
	.size		_ZN40_INTERNAL_6c9eb82d_4_k_cu_160b2916_339844cuda3std3__419piecewise_constructE,(_ZN40_INTERNAL_6c9eb82d_4_k_cu_160b2916_339844cuda3std3__45__cpo4cendE - _ZN40_INTERNAL_6c9eb82d_4_k_cu_160b2916_339844cuda3std3__419piecewise_constructE)
_ZN40_INTERNAL_6c9eb82d_4_k_cu_160b2916_339844cuda3std3__419piecewise_constructE:
	.zero		1
	.type		_ZN40_INTERNAL_6c9eb82d_4_k_cu_160b2916_339844cuda3std3__45__cpo4cendE,@object
	.size		_ZN40_INTERNAL_6c9eb82d_4_k_cu_160b2916_339844cuda3std3__45__cpo4cendE,(_ZN40_INTERNAL_6c9eb82d_4_k_cu_160b2916_339844cuda3std6ranges3__45__cpo4swapE - _ZN40_INTERNAL_6c9eb82d_4_k_cu_160b2916_339844cuda3std3__45__cpo4cendE)
_ZN40_INTERNAL_6c9eb82d_4_k_cu_160b2916_339844cuda3std3__45__cpo4cendE:
	.zero		1
	.type		_ZN40_INTERNAL_6c9eb82d_4_k_cu_160b2916_339844cuda3std6ranges3__45__cpo4swapE,@object
	.size		_ZN40_INTERNAL_6c9eb82d_4_k_cu_160b2916_339844cuda3std6ranges3__45__cpo4swapE,(.L_10 - _ZN40_INTERNAL_6c9eb82d_4_k_cu_160b2916_339844cuda3std6ranges3__45__cpo4swapE)
_ZN40_INTERNAL_6c9eb82d_4_k_cu_160b2916_339844cuda3std6ranges3__45__cpo4swapE:
	.zero		1
.L_10:


//--------------------- .nv.constant0._ZN7cutlass13device_kernelINS_4gemm6kernel13GemmUniversalIN4cute5tupleIJiiiiEEENS1_10collective13CollectiveMmaINS1_35MainloopSm100TmaUmmaWarpSpecializedILi8ELi2ELi4ENS5_IJNS4_1CILi4EEENSA_ILi2EEENSA_ILi1EEEEEEEENS5_IJNSA_ILi256EEENSA_ILi128EEESH_EEENS_12float_e5m2_tENS5_IJlSD_lEEESJ_SK_NS4_8TiledMMAINS4_8MMA_AtomIJNS4_10MMA_TraitsINS4_25SM100_MMA_F8F6F4_2x1SM_SSEJSJ_SJ_fSG_SH_NS4_17integral_constantINS4_4UMMA5MajorELSR_0EEESS_NSP_INSQ_7ScaleInELST_0EEESU_EEEEEENS4_6LayoutINS5_IJSD_SD_SD_EEENS5_IJNSA_ILi0EEESZ_SZ_EEEEENS5_IJNS4_10UnderscoreES12_S12_EEEEENS4_28SM100_TMA_2SM_LOAD_MULTICASTENS4_14ComposedLayoutINS4_7SwizzleILi3ELi4ELi3EEENS4_18smem_ptr_flag_bitsILi8EEENSX_INS5_IJNSA_ILi8EEESH_EEENS5_IJSH_SD_EEEEEEEvNS4_8identityES15_S1F_vS1G_EENS_8epilogue10collective18CollectiveEpilogueINS1I_23Sm100TmaWarpSpecializedILi2ELi2ELi64ELb0ELb0EEEJNS5_IJSH_SH_SH_EEENS5_IJNSX_ISH_SD_EENSX_INSA_ILi64EEESD_EEEEESJ_SK_SJ_SK_NS1I_6fusion15FusionCallbacksIS1M_NS1S_17LinearCombinationISJ_fSJ_fLNS_15FloatRoundStyleE2EEES1N_S1R_JEEENS4_5SM1004TMEM4LOAD26SM100_TMEM_LOAD_32dp32b64xENS4_13SM90_TMA_LOADENS16_INS17_ILi2ELi4ELi3EEES1A_NSX_INS5_IJS1B_S1P_EEENS5_IJS1P_SD_EEEEEEENS4_39AutoVectorizingCopyWithAssumedAlignmentILi128EEENS4_14SM90_TMA_STOREES27_S29_S29_EEEvvEEEEvNT_6ParamsE --------------------------
	.section	.nv.constant0._ZN7cutlass13device_kernelINS_4gemm6kernel13GemmUniversalIN4cute5tupleIJiiiiEEENS1_10collective13CollectiveMmaINS1_35MainloopSm100TmaUmmaWarpSpecializedILi8ELi2ELi4ENS5_IJNS4_1CILi4EEENSA_ILi2EEENSA_ILi1EEEEEEEENS5_IJNSA_ILi256EEENSA_ILi128EEESH_EEENS_12float_e5m2_tENS5_IJlSD_lEEESJ_SK_NS4_8TiledMMAINS4_8MMA_AtomIJNS4_10MMA_TraitsINS4_25SM100_MMA_F8F6F4_2x1SM_SSEJSJ_SJ_fSG_SH_NS4_17integral_constantINS4_4UMMA5MajorELSR_0EEESS_NSP_INSQ_7ScaleInELST_0EEESU_EEEEEENS4_6LayoutINS5_IJSD_SD_SD_EEENS5_IJNSA_ILi0EEESZ_SZ_EEEEENS5_IJNS4_10UnderscoreES12_S12_EEEEENS4_28SM100_TMA_2SM_LOAD_MULTICASTENS4_14ComposedLayoutINS4_7SwizzleILi3ELi4ELi3EEENS4_18smem_ptr_flag_bitsILi8EEENSX_INS5_IJNSA_ILi8EEESH_EEENS5_IJSH_SD_EEEEEEEvNS4_8identityES15_S1F_vS1G_EENS_8epilogue10collective18CollectiveEpilogueINS1I_23Sm100TmaWarpSpecializedILi2ELi2ELi64ELb0ELb0EEEJNS5_IJSH_SH_SH_EEENS5_IJNSX_ISH_SD_EENSX_INSA_ILi64EEESD_EEEEESJ_SK_SJ_SK_NS1I_6fusion15FusionCallbacksIS1M_NS1S_17LinearCombinationISJ_fSJ_fLNS_15FloatRoundStyleE2EEES1N_S1R_JEEENS4_5SM1004TMEM4LOAD26SM100_TMEM_LOAD_32dp32b64xENS4_13SM90_TMA_LOADENS16_INS17_ILi2ELi4ELi3EEES1A_NSX_INS5_IJS1B_S1P_EEENS5_IJS1P_SD_EEEEEEENS4_39AutoVectorizingCopyWithAssumedAlignmentILi128EEENS4_14SM90_TMA_STOREES27_S29_S29_EEEvvEEEEvNT_6ParamsE,"a",@progbits
	.sectionflags	@""
	.align	4
.nv.constant0._ZN7cutlass13device_kernelINS_4gemm6kernel13GemmUniversalIN4cute5tupleIJiiiiEEENS1_10collective13CollectiveMmaINS1_35MainloopSm100TmaUmmaWarpSpecializedILi8ELi2ELi4ENS5_IJNS4_1CILi4EEENSA_ILi2EEENSA_ILi1EEEEEEEENS5_IJNSA_ILi256EEENSA_ILi128EEESH_EEENS_12float_e5m2_tENS5_IJlSD_lEEESJ_SK_NS4_8TiledMMAINS4_8MMA_AtomIJNS4_10MMA_TraitsINS4_25SM100_MMA_F8F6F4_2x1SM_SSEJSJ_SJ_fSG_SH_NS4_17integral_constantINS4_4UMMA5MajorELSR_0EEESS_NSP_INSQ_7ScaleInELST_0EEESU_EEEEEENS4_6LayoutINS5_IJSD_SD_SD_EEENS5_IJNSA_ILi0EEESZ_SZ_EEEEENS5_IJNS4_10UnderscoreES12_S12_EEEEENS4_28SM100_TMA_2SM_LOAD_MULTICASTENS4_14ComposedLayoutINS4_7SwizzleILi3ELi4ELi3EEENS4_18smem_ptr_flag_bitsILi8EEENSX_INS5_IJNSA_ILi8EEESH_EEENS5_IJSH_SD_EEEEEEEvNS4_8identityES15_S1F_vS1G_EENS_8epilogue10collective18CollectiveEpilogueINS1I_23Sm100TmaWarpSpecializedILi2ELi2ELi64ELb0ELb0EEEJNS5_IJSH_SH_SH_EEENS5_IJNSX_ISH_SD_EENSX_INSA_ILi64EEESD_EEEEESJ_SK_SJ_SK_NS1I_6fusion15FusionCallbacksIS1M_NS1S_17LinearCombinationISJ_fSJ_fLNS_15FloatRoundStyleE2EEES1N_S1R_JEEENS4_5SM1004TMEM4LOAD26SM100_TMEM_LOAD_32dp32b64xENS4_13SM90_TMA_LOADENS16_INS17_ILi2ELi4ELi3EEES1A_NSX_INS5_IJS1B_S1P_EEENS5_IJS1P_SD_EEEEEEENS4_39AutoVectorizingCopyWithAssumedAlignmentILi128EEENS4_14SM90_TMA_STOREES27_S29_S29_EEEvvEEEEvNT_6ParamsE:
	.zero		2944


//--------------------- SYMBOLS --------------------------

	.type		.nv.reservedSmem.offset0,@object
	.size		.nv.reservedSmem.offset0,0x4
	.type		.nv.reservedSmem.cap,@object
	.size		.nv.reservedSmem.cap,0x4
	.type		__assertfail,@function
